// auto-generated by cutlass_sweep.gemm — config: {"arch": "sm_100", "cluster_m": 1, "cluster_n": 1, "dtype": "fp16", "dtype_b": "fp16", "layout": "nt", "stages": 0, "tile_k": 32, "tile_m": 64, "tile_n": 256}
#include "cutlass/cutlass.h"
#include "cutlass/gemm/collective/collective_builder.hpp"
#include "cutlass/gemm/device/gemm_universal_adapter.h"
#include "cutlass/gemm/kernel/gemm_universal.hpp"
#include "cutlass/epilogue/collective/collective_builder.hpp"

using ElemA = cutlass::half_t;
using ElemB = cutlass::half_t;
using ElemCD = cutlass::half_t;
using Acc  = float;
using TileShape    = cute::Shape<cute::_64, cute::_256, cute::_32>;
using ClusterShape = cute::Shape<cute::_1, cute::_1, cute::_1>;

using CollectiveEpilogue = typename cutlass::epilogue::collective::CollectiveBuilder<
    cutlass::arch::Sm100, cutlass::arch::OpClassTensorOp,
    TileShape, ClusterShape,
    cutlass::epilogue::collective::EpilogueTileAuto,
    Acc, Acc,
    ElemCD, cutlass::layout::RowMajor, 128 / cutlass::sizeof_bits<ElemCD>::value,
    ElemCD, cutlass::layout::RowMajor, 128 / cutlass::sizeof_bits<ElemCD>::value,
    cutlass::epilogue::collective::EpilogueScheduleAuto
  >::CollectiveOp;

using CollectiveMainloop = typename cutlass::gemm::collective::CollectiveBuilder<
    cutlass::arch::Sm100, cutlass::arch::OpClassTensorOp,
    ElemA, cutlass::layout::RowMajor, 128 / cutlass::sizeof_bits<ElemA>::value,
    ElemB, cutlass::layout::ColumnMajor, 128 / cutlass::sizeof_bits<ElemB>::value,
    Acc,
    TileShape, ClusterShape,
    cutlass::gemm::collective::StageCountAutoCarveout<static_cast<int>(sizeof(typename CollectiveEpilogue::SharedStorage))>,
    cutlass::gemm::collective::KernelScheduleAuto
  >::CollectiveOp;

using GemmKernel = cutlass::gemm::kernel::GemmUniversal<
    cute::Shape<int,int,int,int>,
    CollectiveMainloop,
    CollectiveEpilogue
>;
using Gemm = cutlass::gemm::device::GemmUniversalAdapter<GemmKernel>;

// Force the device kernel symbol into the cubin without needing a host main.
auto* _anchor = &cutlass::device_kernel<GemmKernel>;


// ===== COMPILED SASS (sm_100a) =====

	.target	sm_100a

	.elftype	@"ET_EXEC"


//--------------------- .note.nv.tkinfo           --------------------------
	.section	.note.nv.tkinfo,"",@"SHT_NOTE"
	.sectionflags	@"SHF_NOTE_NV_TKINFO"
	.tkinfo
        /*0018*/ 	.word	0x00000002
        /*0030*/ 	.string	""
        /*0030*/ 	.string	"ptxas"
        /*0030*/ 	.string	"Cuda compilation tools, release 13.0, V13.0.88"
        /*0030*/ 	.string	"Build cuda_13.0.r13.0/compiler.36424714_0"
        /*0030*/ 	.string	"-arch sm_100a -m 64 "



//--------------------- .note.nv.cuinfo           --------------------------
	.section	.note.nv.cuinfo,"",@"SHT_NOTE"
	.sectionflags	@"SHF_NOTE_NV_CUINFO"
        /*0018*/ 	.short	0x0002
        /*001a*/ 	.short	0x0064
        /*001c*/ 	.short	0x0082
	.zero		2


//--------------------- .nv.info                  --------------------------
	.section	.nv.info,"",@"SHT_CUDA_INFO"
	.align	4


	//----- nvinfo : EIATTR_REGCOUNT
	.align		4
        /*0000*/ 	.byte	0x04, 0x2f
        /*0002*/ 	.short	(.L_19 - .L_18)
	.align		4
.L_18:
        /*0004*/ 	.word	index@(_ZN7cutlass13device_kernelINS_4gemm6kernel13GemmUniversalIN4cute5tupleIJiiiiEEENS1_10collective13CollectiveMmaINS1_35MainloopSm100TmaUmmaWarpSpecializedILi9ELi2ELi4ENS5_IJNS4_1CILi1EEESB_SB_EEEEENS5_IJNSA_ILi64EEENSA_ILi256EEENSA_ILi32EEEEEENS_6half_tENS5_IJlSB_lEEESI_SJ_NS4_8TiledMMAINS4_8MMA_AtomIJNS4_20SM100_MMA_F16BF16_SSISI_SI_fLi64ELi256ELNS4_4UMMA5MajorE0ELSO_0ELNSN_7ScaleInE0ELSP_0EEEEEENS4_6LayoutISC_NS5_IJNSA_ILi0EEEST_ST_EEEEENS5_IJNS4_10UnderscoreESW_SW_EEEEENS4_13SM90_TMA_LOADENS4_14ComposedLayoutINS4_7SwizzleILi2ELi4ELi3EEENS4_18smem_ptr_flag_bitsILi16EEENSS_INS5_IJNSA_ILi8EEESG_EEENS5_IJSG_SB_EEEEEEEvNS4_8identityESZ_S19_vS1A_EENS_8epilogue10collective18CollectiveEpilogueINS1C_23Sm100TmaWarpSpecializedILi4ELi2ELi32ELb1ELb0EEEJSH_NS5_IJNSS_ISE_SB_EES1H_EEESI_SJ_SI_SJ_NS1C_6fusion15FusionCallbacksIS1G_NS1J_17LinearCombinationISI_fSI_fLNS_15FloatRoundStyleE2EEESH_S1I_JEEENS4_5SM1004TMEM4LOAD26SM100_TMEM_LOAD_16dp256b8xESZ_NS10_INS11_ILi3ELi4ELi3EEES14_NSS_INS5_IJS15_SE_EEENS5_IJSE_SB_EEEEEEENS4_17SM75_U32x4_LDSM_NENS4_14SM90_TMA_STOREES1X_NS4_17SM90_U32x4_STSM_NENS4_39AutoVectorizingCopyWithAssumedAlignmentILi128EEEEEEvvEEEEvNT_6ParamsE)
        /*0008*/ 	.word	0x00000070


	//----- nvinfo : EIATTR_FRAME_SIZE
	.align		4
.L_19:
        /*000c*/ 	.byte	0x04, 0x11
        /*000e*/ 	.short	(.L_21 - .L_20)
	.align		4
.L_20:
        /*0010*/ 	.word	index@($__internal_2_$__cuda_sm10x_tcgen05_guardrail_trap_unallocated_columns_being_dealloced)
        /*0014*/ 	.word	0x00000000


	//----- nvinfo : EIATTR_FRAME_SIZE
	.align		4
.L_21:
        /*0018*/ 	.byte	0x04, 0x11
        /*001a*/ 	.short	(.L_23 - .L_22)
	.align		4
.L_22:
        /*001c*/ 	.word	index@($__internal_1_$__cuda_sm10x_tcgen05_guardrail_trap_phase_invalid_during_alloc)
        /*0020*/ 	.word	0x00000000


	//----- nvinfo : EIATTR_FRAME_SIZE
	.align		4
.L_23:
        /*0024*/ 	.byte	0x04, 0x11
        /*0026*/ 	.short	(.L_25 - .L_24)
	.align		4
.L_24:
        /*0028*/ 	.word	index@($__internal_0_$__cuda_sm10x_tcgen05_guardrail_trap_col_being_dealloced_not_returned_by_alloc)
        /*002c*/ 	.word	0x00000000


	//----- nvinfo : EIATTR_FRAME_SIZE
	.align		4
.L_25:
        /*0030*/ 	.byte	0x04, 0x11
        /*0032*/ 	.short	(.L_27 - .L_26)
	.align		4
.L_26:
        /*0034*/ 	.word	index@(_ZN7cutlass13device_kernelINS_4gemm6kernel13GemmUniversalIN4cute5tupleIJiiiiEEENS1_10collective13CollectiveMmaINS1_35MainloopSm100TmaUmmaWarpSpecializedILi9ELi2ELi4ENS5_IJNS4_1CILi1EEESB_SB_EEEEENS5_IJNSA_ILi64EEENSA_ILi256EEENSA_ILi32EEEEEENS_6half_tENS5_IJlSB_lEEESI_SJ_NS4_8TiledMMAINS4_8MMA_AtomIJNS4_20SM100_MMA_F16BF16_SSISI_SI_fLi64ELi256ELNS4_4UMMA5MajorE0ELSO_0ELNSN_7ScaleInE0ELSP_0EEEEEENS4_6LayoutISC_NS5_IJNSA_ILi0EEEST_ST_EEEEENS5_IJNS4_10UnderscoreESW_SW_EEEEENS4_13SM90_TMA_LOADENS4_14ComposedLayoutINS4_7SwizzleILi2ELi4ELi3EEENS4_18smem_ptr_flag_bitsILi16EEENSS_INS5_IJNSA_ILi8EEESG_EEENS5_IJSG_SB_EEEEEEEvNS4_8identityESZ_S19_vS1A_EENS_8epilogue10collective18CollectiveEpilogueINS1C_23Sm100TmaWarpSpecializedILi4ELi2ELi32ELb1ELb0EEEJSH_NS5_IJNSS_ISE_SB_EES1H_EEESI_SJ_SI_SJ_NS1C_6fusion15FusionCallbacksIS1G_NS1J_17LinearCombinationISI_fSI_fLNS_15FloatRoundStyleE2EEESH_S1I_JEEENS4_5SM1004TMEM4LOAD26SM100_TMEM_LOAD_16dp256b8xESZ_NS10_INS11_ILi3ELi4ELi3EEES14_NSS_INS5_IJS15_SE_EEENS5_IJSE_SB_EEEEEEENS4_17SM75_U32x4_LDSM_NENS4_14SM90_TMA_STOREES1X_NS4_17SM90_U32x4_STSM_NENS4_39AutoVectorizingCopyWithAssumedAlignmentILi128EEEEEEvvEEEEvNT_6ParamsE)
        /*0038*/ 	.word	0x00000000


	//----- nvinfo : EIATTR_MIN_STACK_SIZE
	.align		4
.L_27:
        /*003c*/ 	.byte	0x04, 0x12
        /*003e*/ 	.short	(.L_29 - .L_28)
	.align		4
.L_28:
        /*0040*/ 	.word	index@(_ZN7cutlass13device_kernelINS_4gemm6kernel13GemmUniversalIN4cute5tupleIJiiiiEEENS1_10collective13CollectiveMmaINS1_35MainloopSm100TmaUmmaWarpSpecializedILi9ELi2ELi4ENS5_IJNS4_1CILi1EEESB_SB_EEEEENS5_IJNSA_ILi64EEENSA_ILi256EEENSA_ILi32EEEEEENS_6half_tENS5_IJlSB_lEEESI_SJ_NS4_8TiledMMAINS4_8MMA_AtomIJNS4_20SM100_MMA_F16BF16_SSISI_SI_fLi64ELi256ELNS4_4UMMA5MajorE0ELSO_0ELNSN_7ScaleInE0ELSP_0EEEEEENS4_6LayoutISC_NS5_IJNSA_ILi0EEEST_ST_EEEEENS5_IJNS4_10UnderscoreESW_SW_EEEEENS4_13SM90_TMA_LOADENS4_14ComposedLayoutINS4_7SwizzleILi2ELi4ELi3EEENS4_18smem_ptr_flag_bitsILi16EEENSS_INS5_IJNSA_ILi8EEESG_EEENS5_IJSG_SB_EEEEEEEvNS4_8identityESZ_S19_vS1A_EENS_8epilogue10collective18CollectiveEpilogueINS1C_23Sm100TmaWarpSpecializedILi4ELi2ELi32ELb1ELb0EEEJSH_NS5_IJNSS_ISE_SB_EES1H_EEESI_SJ_SI_SJ_NS1C_6fusion15FusionCallbacksIS1G_NS1J_17LinearCombinationISI_fSI_fLNS_15FloatRoundStyleE2EEESH_S1I_JEEENS4_5SM1004TMEM4LOAD26SM100_TMEM_LOAD_16dp256b8xESZ_NS10_INS11_ILi3ELi4ELi3EEES14_NSS_INS5_IJS15_SE_EEENS5_IJSE_SB_EEEEEEENS4_17SM75_U32x4_LDSM_NENS4_14SM90_TMA_STOREES1X_NS4_17SM90_U32x4_STSM_NENS4_39AutoVectorizingCopyWithAssumedAlignmentILi128EEEEEEvvEEEEvNT_6ParamsE)
        /*0044*/ 	.word	0x00000000
.L_29:


//--------------------- .nv.compat                --------------------------
	.section	.nv.compat,"",@"SHT_CUDA_COMPAT_INFO"
	.align	4
        /*0000*/ 	.byte	0x02, 0x09, 0x01, 0x00, 0x02, 0x02, 0x02, 0x00, 0x02, 0x05, 0x05, 0x00, 0x03, 0x07, 0x01, 0x01
        /*0010*/ 	.byte	0x02, 0x03, 0x01, 0x00, 0x02, 0x06, 0x01, 0x00, 0x04, 0x0b, 0x08, 0x00, 0x09, 0x00, 0x00, 0x00
        /*0020*/ 	.byte	0x00, 0x00, 0x00, 0x00


//--------------------- .nv.info._ZN7cutlass13device_kernelINS_4gemm6kernel13GemmUniversalIN4cute5tupleIJiiiiEEENS1_10collective13CollectiveMmaINS1_35MainloopSm100TmaUmmaWarpSpecializedILi9ELi2ELi4ENS5_IJNS4_1CILi1EEESB_SB_EEEEENS5_IJNSA_ILi64EEENSA_ILi256EEENSA_ILi32EEEEEENS_6half_tENS5_IJlSB_lEEESI_SJ_NS4_8TiledMMAINS4_8MMA_AtomIJNS4_20SM100_MMA_F16BF16_SSISI_SI_fLi64ELi256ELNS4_4UMMA5MajorE0ELSO_0ELNSN_7ScaleInE0ELSP_0EEEEEENS4_6LayoutISC_NS5_IJNSA_ILi0EEEST_ST_EEEEENS5_IJNS4_10UnderscoreESW_SW_EEEEENS4_13SM90_TMA_LOADENS4_14ComposedLayoutINS4_7SwizzleILi2ELi4ELi3EEENS4_18smem_ptr_flag_bitsILi16EEENSS_INS5_IJNSA_ILi8EEESG_EEENS5_IJSG_SB_EEEEEEEvNS4_8identityESZ_S19_vS1A_EENS_8epilogue10collective18CollectiveEpilogueINS1C_23Sm100TmaWarpSpecializedILi4ELi2ELi32ELb1ELb0EEEJSH_NS5_IJNSS_ISE_SB_EES1H_EEESI_SJ_SI_SJ_NS1C_6fusion15FusionCallbacksIS1G_NS1J_17LinearCombinationISI_fSI_fLNS_15FloatRoundStyleE2EEESH_S1I_JEEENS4_5SM1004TMEM4LOAD26SM100_TMEM_LOAD_16dp256b8xESZ_NS10_INS11_ILi3ELi4ELi3EEES14_NSS_INS5_IJS15_SE_EEENS5_IJSE_SB_EEEEEEENS4_17SM75_U32x4_LDSM_NENS4_14SM90_TMA_STOREES1X_NS4_17SM90_U32x4_STSM_NENS4_39AutoVectorizingCopyWithAssumedAlignmentILi128EEEEEEvvEEEEvNT_6ParamsE --------------------------
	.section	.nv.info._ZN7cutlass13device_kernelINS_4gemm6kernel13GemmUniversalIN4cute5tupleIJiiiiEEENS1_10collective13CollectiveMmaINS1_35MainloopSm100TmaUmmaWarpSpecializedILi9ELi2ELi4ENS5_IJNS4_1CILi1EEESB_SB_EEEEENS5_IJNSA_ILi64EEENSA_ILi256EEENSA_ILi32EEEEEENS_6half_tENS5_IJlSB_lEEESI_SJ_NS4_8TiledMMAINS4_8MMA_AtomIJNS4_20SM100_MMA_F16BF16_SSISI_SI_fLi64ELi256ELNS4_4UMMA5MajorE0ELSO_0ELNSN_7ScaleInE0ELSP_0EEEEEENS4_6LayoutISC_NS5_IJNSA_ILi0EEEST_ST_EEEEENS5_IJNS4_10UnderscoreESW_SW_EEEEENS4_13SM90_TMA_LOADENS4_14ComposedLayoutINS4_7SwizzleILi2ELi4ELi3EEENS4_18smem_ptr_flag_bitsILi16EEENSS_INS5_IJNSA_ILi8EEESG_EEENS5_IJSG_SB_EEEEEEEvNS4_8identityESZ_S19_vS1A_EENS_8epilogue10collective18CollectiveEpilogueINS1C_23Sm100TmaWarpSpecializedILi4ELi2ELi32ELb1ELb0EEEJSH_NS5_IJNSS_ISE_SB_EES1H_EEESI_SJ_SI_SJ_NS1C_6fusion15FusionCallbacksIS1G_NS1J_17LinearCombinationISI_fSI_fLNS_15FloatRoundStyleE2EEESH_S1I_JEEENS4_5SM1004TMEM4LOAD26SM100_TMEM_LOAD_16dp256b8xESZ_NS10_INS11_ILi3ELi4ELi3EEES14_NSS_INS5_IJS15_SE_EEENS5_IJSE_SB_EEEEEEENS4_17SM75_U32x4_LDSM_NENS4_14SM90_TMA_STOREES1X_NS4_17SM90_U32x4_STSM_NENS4_39AutoVectorizingCopyWithAssumedAlignmentILi128EEEEEEvvEEEEvNT_6ParamsE,"",@"SHT_CUDA_INFO"
	.sectionflags	@""
	.align	4


	//----- nvinfo : EIATTR_CUDA_API_VERSION
	.align		4
        /*0000*/ 	.byte	0x04, 0x37
        /*0002*/ 	.short	(.L_31 - .L_30)
.L_30:
        /*0004*/ 	.word	0x00000082


	//----- nvinfo : EIATTR_KPARAM_INFO
	.align		4
.L_31:
        /*0008*/ 	.byte	0x04, 0x17
        /*000a*/ 	.short	(.L_33 - .L_32)
.L_32:
        /*000c*/ 	.word	0x00000000
        /*0010*/ 	.short	0x0000
        /*0012*/ 	.short	0x0000
        /*0014*/ 	.byte	0x00, 0xf0, 0x01, 0x20


	//----- nvinfo : EIATTR_AT_ENTRY_FRAGMENTS
	.align		4
.L_33:
        /*0018*/ 	.byte	0x04, 0x4f
        /*001a*/ 	.short	(.L_35 - .L_34)


	//   ....[0]....
.L_34:
        /*001c*/ 	.word	0x00000006


	//----- nvinfo : EIATTR_RESERVED_SMEM_USED
	.align		4
.L_35:
        /*0020*/ 	.byte	0x01, 0x41
	.zero		2


	//----- nvinfo : EIATTR_SPARSE_MMA_MASK
	.align		4
        /*0024*/ 	.byte	0x03, 0x50
        /*0026*/ 	.short	0x0000


	//----- nvinfo : EIATTR_TCGEN05_1CTA_USED
	.align		4
        /*0028*/ 	.byte	0x01, 0x51
	.zero		2


	//----- nvinfo : EIATTR_MAXREG_COUNT
	.align		4
        /*002c*/ 	.byte	0x03, 0x1b
        /*002e*/ 	.short	0x00ff


	//----- nvinfo : EIATTR_NUM_BARRIERS
	.align		4
        /*0030*/ 	.byte	0x02, 0x4c
        /*0032*/ 	.byte	0x07
	.zero		1


	//----- nvinfo : EIATTR_EXTERNS
	.align		4
        /*0034*/ 	.byte	0x04, 0x0f
        /*0036*/ 	.short	(.L_37 - .L_36)


	//   ....[0]....
	.align		4
.L_36:
        /*0038*/ 	.word	index@(__assertfail)


	//----- nvinfo : EIATTR_MERCURY_ISA_VERSION
	.align		4
.L_37:
        /*003c*/ 	.byte	0x03, 0x5f
        /*003e*/ 	.short	0x0101


	//----- nvinfo : EIATTR_INT_WARP_WIDE_INSTR_OFFSETS
	.align		4
        /*0040*/ 	.byte	0x04, 0x31
        /*0042*/ 	.short	(.L_39 - .L_38)


	//   ....[0]....
.L_38:
        /*0044*/ 	.word	0x00001eb0


	//   ....[1]....
        /*0048*/ 	.word	0x00003b40


	//   ....[2]....
        /*004c*/ 	.word	0x00003b70


	//   ....[3]....
        /*0050*/ 	.word	0x00003bc0


	//   ....[4]....
        /*0054*/ 	.word	0x000044e0


	//   ....[5]....
        /*0058*/ 	.word	0x00004540


	//   ....[6]....
        /*005c*/ 	.word	0x00004620


	//   ....[7]....
        /*0060*/ 	.word	0x00004690


	//   ....[8]....
        /*0064*/ 	.word	0x000047a0


	//   ....[9]....
        /*0068*/ 	.word	0x00004830


	//   ....[10]....
        /*006c*/ 	.word	0x00004a00


	//   ....[11]....
        /*0070*/ 	.word	0x00004b60


	//----- nvinfo : EIATTR_COOP_GROUP_MASK_REGIDS
	.align		4
.L_39:
        /*0074*/ 	.byte	0x04, 0x29
        /*0076*/ 	.short	(.L_41 - .L_40)


	//   ....[0]....
.L_40:
        /*0078*/ 	.word	0xffffffff


	//   ....[1]....
        /*007c*/ 	.word	0xffffffff


	//   ....[2]....
        /*0080*/ 	.word	0xffffffff


	//   ....[3]....
        /*0084*/ 	.word	0xffffffff


	//   ....[4]....
        /*0088*/ 	.word	0xffffffff


	//   ....[5]....
        /*008c*/ 	.word	0xffffffff


	//   ....[6]....
        /*0090*/ 	.word	0xffffffff


	//   ....[7]....
        /*0094*/ 	.word	0xffffffff


	//   ....[8]....
        /*0098*/ 	.word	0xffffffff


	//   ....[9]....
        /*009c*/ 	.word	0xffffffff


	//   ....[10]....
        /*00a0*/ 	.word	0xffffffff


	//   ....[11]....
        /*00a4*/ 	.word	0xffffffff


	//   ....[12]....
        /*00a8*/ 	.word	0xffffffff


	//----- nvinfo : EIATTR_COOP_GROUP_INSTR_OFFSETS
	.align		4
.L_41:
        /*00ac*/ 	.byte	0x04, 0x28
        /*00ae*/ 	.short	(.L_43 - .L_42)


	//   ....[0]....
.L_42:
        /*00b0*/ 	.word	0x00000090


	//   ....[1]....
        /*00b4*/ 	.word	0x000004d0


	//   ....[2]....
        /*00b8*/ 	.word	0x00000710


	//   ....[3]....
        /*00bc*/ 	.word	0x000008b0


	//   ....[4]....
        /*00c0*/ 	.word	0x000009b0


	//   ....[5]....
        /*00c4*/ 	.word	0x00000b20


	//   ....[6]....
        /*00c8*/ 	.word	0x00000cc0


	//   ....[7]....
        /*00cc*/ 	.word	0x00001d90


	//   ....[8]....
        /*00d0*/ 	.word	0x00002e40


	//   ....[9]....
        /*00d4*/ 	.word	0x00003050


	//   ....[10]....
        /*00d8*/ 	.word	0x00003080


	//   ....[11]....
        /*00dc*/ 	.word	0x00003a30


	//   ....[12]....
        /*00e0*/ 	.word	0x00003c60


	//----- nvinfo : EIATTR_VRC_CTA_INIT_COUNT
	.align		4
.L_43:
        /*00e4*/ 	.byte	0x02, 0x4a
        /*00e6*/ 	.byte	0x80
	.zero		1


	//----- nvinfo : EIATTR_SYSCALL_OFFSETS
	.align		4
        /*00e8*/ 	.byte	0x04, 0x46
        /*00ea*/ 	.short	(.L_45 - .L_44)


	//   ....[0]....
.L_44:
        /*00ec*/ 	.word	0x00005610


	//   ....[1]....
        /*00f0*/ 	.word	0x00005700


	//   ....[2]....
        /*00f4*/ 	.word	0x00005f30


	//   ....[3]....
        /*00f8*/ 	.word	0x00006bf0


	//   ....[4]....
        /*00fc*/ 	.word	0x00007850


	//   ....[5]....
        /*0100*/ 	.word	0x000084b0


	//----- nvinfo : EIATTR_MBARRIER_INSTR_OFFSETS
	.align		4
.L_45:
        /*0104*/ 	.byte	0x04, 0x39
        /*0106*/ 	.short	(.L_47 - .L_46)


	//   ....[0]....
.L_46:
        /*0108*/ 	.word	0x000005d0
        /*010c*/ 	.word	0x000000ff
        /*0110*/ 	.word	0x00000000
        /*0114*/ 	.short	0x0100
        /*0116*/ 	.byte	0x05
	.zero		1


	//   ....[1]....
        /*0118*/ 	.word	0x000005e0
        /*011c*/ 	.word	0x000000ff
        /*0120*/ 	.word	0x00000048
        /*0124*/ 	.short	0x0100
        /*0126*/ 	.byte	0x05
	.zero		1


	//   ....[2]....
        /*0128*/ 	.word	0x000005f0
        /*012c*/ 	.word	0x000000ff
        /*0130*/ 	.word	0x00000008
        /*0134*/ 	.short	0x0100
        /*0136*/ 	.byte	0x05
	.zero		1


	//   ....[3]....
        /*0138*/ 	.word	0x00000600
        /*013c*/ 	.word	0x000000ff
        /*0140*/ 	.word	0x00000050
        /*0144*/ 	.short	0x0100
        /*0146*/ 	.byte	0x05
	.zero		1


	//   ....[4]....
        /*0148*/ 	.word	0x00000610
        /*014c*/ 	.word	0x000000ff
        /*0150*/ 	.word	0x00000010
        /*0154*/ 	.short	0x0100
        /*0156*/ 	.byte	0x05
	.zero		1


	//   ....[5]....
        /*0158*/ 	.word	0x00000620
        /*015c*/ 	.word	0x000000ff
        /*0160*/ 	.word	0x00000058
        /*0164*/ 	.short	0x0100
        /*0166*/ 	.byte	0x05
	.zero		1


	//   ....[6]....
        /*0168*/ 	.word	0x00000630
        /*016c*/ 	.word	0x000000ff
        /*0170*/ 	.word	0x00000018
        /*0174*/ 	.short	0x0100
        /*0176*/ 	.byte	0x05
	.zero		1


	//   ....[7]....
        /*0178*/ 	.word	0x00000640
        /*017c*/ 	.word	0x000000ff
        /*0180*/ 	.word	0x00000060
        /*0184*/ 	.short	0x0100
        /*0186*/ 	.byte	0x05
	.zero		1


	//   ....[8]....
        /*0188*/ 	.word	0x00000650
        /*018c*/ 	.word	0x000000ff
        /*0190*/ 	.word	0x00000020
        /*0194*/ 	.short	0x0100
        /*0196*/ 	.byte	0x05
	.zero		1


	//   ....[9]....
        /*0198*/ 	.word	0x00000660
        /*019c*/ 	.word	0x000000ff
        /*01a0*/ 	.word	0x00000068
        /*01a4*/ 	.short	0x0100
        /*01a6*/ 	.byte	0x05
	.zero		1


	//   ....[10]....
        /*01a8*/ 	.word	0x00000670
        /*01ac*/ 	.word	0x000000ff
        /*01b0*/ 	.word	0x00000028
        /*01b4*/ 	.short	0x0100
        /*01b6*/ 	.byte	0x05
	.zero		1


	//   ....[11]....
        /*01b8*/ 	.word	0x00000680
        /*01bc*/ 	.word	0x000000ff
        /*01c0*/ 	.word	0x00000070
        /*01c4*/ 	.short	0x0100
        /*01c6*/ 	.byte	0x05
	.zero		1


	//   ....[12]....
        /*01c8*/ 	.word	0x00000690
        /*01cc*/ 	.word	0x000000ff
        /*01d0*/ 	.word	0x00000030
        /*01d4*/ 	.short	0x0100
        /*01d6*/ 	.byte	0x05
	.zero		1


	//   ....[13]....
        /*01d8*/ 	.word	0x000006a0
        /*01dc*/ 	.word	0x000000ff
        /*01e0*/ 	.word	0x00000078
        /*01e4*/ 	.short	0x0100
        /*01e6*/ 	.byte	0x05
	.zero		1


	//   ....[14]....
        /*01e8*/ 	.word	0x000006b0
        /*01ec*/ 	.word	0x000000ff
        /*01f0*/ 	.word	0x00000038
        /*01f4*/ 	.short	0x0100
        /*01f6*/ 	.byte	0x05
	.zero		1


	//   ....[15]....
        /*01f8*/ 	.word	0x000006c0
        /*01fc*/ 	.word	0x000000ff
        /*0200*/ 	.word	0x00000080
        /*0204*/ 	.short	0x0100
        /*0206*/ 	.byte	0x05
	.zero		1


	//   ....[16]....
        /*0208*/ 	.word	0x000006d0
        /*020c*/ 	.word	0x000000ff
        /*0210*/ 	.word	0x00000040
        /*0214*/ 	.short	0x0100
        /*0216*/ 	.byte	0x05
	.zero		1


	//   ....[17]....
        /*0218*/ 	.word	0x000006e0
        /*021c*/ 	.word	0x000000ff
        /*0220*/ 	.word	0x00000088
        /*0224*/ 	.short	0x0100
        /*0226*/ 	.byte	0x05
	.zero		1


	//   ....[18]....
        /*0228*/ 	.word	0x00000820
        /*022c*/ 	.word	0x000000ff
        /*0230*/ 	.word	0x00000090
        /*0234*/ 	.short	0x0100
        /*0236*/ 	.byte	0x07
	.zero		1


	//   ....[19]....
        /*0238*/ 	.word	0x00000830
        /*023c*/ 	.word	0x000000ff
        /*0240*/ 	.word	0x000000b0
        /*0244*/ 	.short	0x0100
        /*0246*/ 	.byte	0x07
	.zero		1


	//   ....[20]....
        /*0248*/ 	.word	0x00000840
        /*024c*/ 	.word	0x000000ff
        /*0250*/ 	.word	0x00000098
        /*0254*/ 	.short	0x0100
        /*0256*/ 	.byte	0x07
	.zero		1


	//   ....[21]....
        /*0258*/ 	.word	0x00000850
        /*025c*/ 	.word	0x000000ff
        /*0260*/ 	.word	0x000000b8
        /*0264*/ 	.short	0x0100
        /*0266*/ 	.byte	0x07
	.zero		1


	//   ....[22]....
        /*0268*/ 	.word	0x00000860
        /*026c*/ 	.word	0x000000ff
        /*0270*/ 	.word	0x000000a0
        /*0274*/ 	.short	0x0100
        /*0276*/ 	.byte	0x07
	.zero		1


	//   ....[23]....
        /*0278*/ 	.word	0x00000870
        /*027c*/ 	.word	0x000000ff
        /*0280*/ 	.word	0x000000c0
        /*0284*/ 	.short	0x0100
        /*0286*/ 	.byte	0x07
	.zero		1


	//   ....[24]....
        /*0288*/ 	.word	0x00000880
        /*028c*/ 	.word	0x000000ff
        /*0290*/ 	.word	0x000000a8
        /*0294*/ 	.short	0x0100
        /*0296*/ 	.byte	0x07
	.zero		1


	//   ....[25]....
        /*0298*/ 	.word	0x00000890
        /*029c*/ 	.word	0x000000ff
        /*02a0*/ 	.word	0x000000c8
        /*02a4*/ 	.short	0x0100
        /*02a6*/ 	.byte	0x07
	.zero		1


	//   ....[26]....
        /*02a8*/ 	.word	0x00000980
        /*02ac*/ 	.word	0x000000ff
        /*02b0*/ 	.word	0x000000d0
        /*02b4*/ 	.short	0x0100
        /*02b6*/ 	.byte	0x05
	.zero		1


	//   ....[27]....
        /*02b8*/ 	.word	0x00000990
        /*02bc*/ 	.word	0x000000ff
        /*02c0*/ 	.word	0x000000d8
        /*02c4*/ 	.short	0x0100
        /*02c6*/ 	.byte	0x05
	.zero		1


	//   ....[28]....
        /*02c8*/ 	.word	0x00000ad0
        /*02cc*/ 	.word	0x000000ff
        /*02d0*/ 	.word	0x000000e0
        /*02d4*/ 	.short	0x0100
        /*02d6*/ 	.byte	0x05
	.zero		1


	//   ....[29]....
        /*02d8*/ 	.word	0x00000ae0
        /*02dc*/ 	.word	0x000000ff
        /*02e0*/ 	.word	0x000000f0
        /*02e4*/ 	.short	0x0100
        /*02e6*/ 	.byte	0x05
	.zero		1


	//   ....[30]....
        /*02e8*/ 	.word	0x00000af0
        /*02ec*/ 	.word	0x000000ff
        /*02f0*/ 	.word	0x000000e8
        /*02f4*/ 	.short	0x0100
        /*02f6*/ 	.byte	0x05
	.zero		1


	//   ....[31]....
        /*02f8*/ 	.word	0x00000b00
        /*02fc*/ 	.word	0x000000ff
        /*0300*/ 	.word	0x000000f8
        /*0304*/ 	.short	0x0100
        /*0306*/ 	.byte	0x05
	.zero		1


	//   ....[32]....
        /*0308*/ 	.word	0x00000c30
        /*030c*/ 	.word	0x000000ff
        /*0310*/ 	.word	0x00000100
        /*0314*/ 	.short	0x0100
        /*0316*/ 	.byte	0x07
	.zero		1


	//   ....[33]....
        /*0318*/ 	.word	0x00000c40
        /*031c*/ 	.word	0x000000ff
        /*0320*/ 	.word	0x00000120
        /*0324*/ 	.short	0x0100
        /*0326*/ 	.byte	0x07
	.zero		1


	//   ....[34]....
        /*0328*/ 	.word	0x00000c50
        /*032c*/ 	.word	0x000000ff
        /*0330*/ 	.word	0x00000108
        /*0334*/ 	.short	0x0100
        /*0336*/ 	.byte	0x07
	.zero		1


	//   ....[35]....
        /*0338*/ 	.word	0x00000c60
        /*033c*/ 	.word	0x000000ff
        /*0340*/ 	.word	0x00000128
        /*0344*/ 	.short	0x0100
        /*0346*/ 	.byte	0x07
	.zero		1


	//   ....[36]....
        /*0348*/ 	.word	0x00000c70
        /*034c*/ 	.word	0x000000ff
        /*0350*/ 	.word	0x00000110
        /*0354*/ 	.short	0x0100
        /*0356*/ 	.byte	0x07
	.zero		1


	//   ....[37]....
        /*0358*/ 	.word	0x00000c80
        /*035c*/ 	.word	0x000000ff
        /*0360*/ 	.word	0x00000130
        /*0364*/ 	.short	0x0100
        /*0366*/ 	.byte	0x07
	.zero		1


	//   ....[38]....
        /*0368*/ 	.word	0x00000c90
        /*036c*/ 	.word	0x000000ff
        /*0370*/ 	.word	0x00000118
        /*0374*/ 	.short	0x0100
        /*0376*/ 	.byte	0x07
	.zero		1


	//   ....[39]....
        /*0378*/ 	.word	0x00000ca0
        /*037c*/ 	.word	0x000000ff
        /*0380*/ 	.word	0x00000138
        /*0384*/ 	.short	0x0100
        /*0386*/ 	.byte	0x07
	.zero		1


	//   ....[40]....
        /*0388*/ 	.word	0x00000d90
        /*038c*/ 	.word	0x000000ff
        /*0390*/ 	.word	0x00000140
        /*0394*/ 	.short	0x0100
        /*0396*/ 	.byte	0x05
	.zero		1


	//   ....[41]....
        /*0398*/ 	.word	0x00000da0
        /*039c*/ 	.word	0x000000ff
        /*03a0*/ 	.word	0x00000150
        /*03a4*/ 	.short	0x0100
        /*03a6*/ 	.byte	0x05
	.zero		1


	//   ....[42]....
        /*03a8*/ 	.word	0x00000db0
        /*03ac*/ 	.word	0x000000ff
        /*03b0*/ 	.word	0x00000148
        /*03b4*/ 	.short	0x0100
        /*03b6*/ 	.byte	0x05
	.zero		1


	//   ....[43]....
        /*03b8*/ 	.word	0x00000dc0
        /*03bc*/ 	.word	0x000000ff
        /*03c0*/ 	.word	0x00000158
        /*03c4*/ 	.short	0x0100
        /*03c6*/ 	.byte	0x05
	.zero		1


	//   ....[44]....
        /*03c8*/ 	.word	0x00001690
        /*03cc*/ 	.word	0x00000002
        /*03d0*/ 	.word	0x00000150
        /*03d4*/ 	.short	0x010a
        /*03d6*/ 	.byte	0xff
	.zero		1


	//   ....[45]....
        /*03d8*/ 	.word	0x000016c0
        /*03dc*/ 	.word	0x00000002
        /*03e0*/ 	.word	0x00000140
        /*03e4*/ 	.short	0x0101
        /*03e6*/ 	.byte	0xff
	.zero		1


	//   ....[46]....
        /*03e8*/ 	.word	0x00001790
        /*03ec*/ 	.word	0x000000ff
        /*03f0*/ 	.word	0x00000048
        /*03f4*/ 	.short	0x010a
        /*03f6*/ 	.byte	0x08
	.zero		1


	//   ....[47]....
        /*03f8*/ 	.word	0x00001830
        /*03fc*/ 	.word	0x000000ff
        /*0400*/ 	.word	0x00000048
        /*0404*/ 	.short	0x010a
        /*0406*/ 	.byte	0x21
	.zero		1


	//   ....[48]....
        /*0408*/ 	.word	0x00001980
        /*040c*/ 	.word	0x000000ff
        /*0410*/ 	.word	0x00000048
        /*0414*/ 	.short	0x010a
        /*0416*/ 	.byte	0x08
	.zero		1


	//   ....[49]....
        /*0418*/ 	.word	0x00001a90
        /*041c*/ 	.word	0x000000ff
        /*0420*/ 	.word	0x000000d8
        /*0424*/ 	.short	0x0101
        /*0426*/ 	.byte	0x04
	.zero		1


	//   ....[50]....
        /*0428*/ 	.word	0x00001ab0
        /*042c*/ 	.word	0x000000ff
        /*0430*/ 	.word	0x00000048
        /*0434*/ 	.short	0x010a
        /*0436*/ 	.byte	0x08
	.zero		1


	//   ....[51]....
        /*0438*/ 	.word	0x00001b30
        /*043c*/ 	.word	0x000000ff
        /*0440*/ 	.word	0x00000048
        /*0444*/ 	.short	0x010a
        /*0446*/ 	.byte	0x11
	.zero		1


	//   ....[52]....
        /*0448*/ 	.word	0x00001c80
        /*044c*/ 	.word	0x000000ff
        /*0450*/ 	.word	0x00000048
        /*0454*/ 	.short	0x010a
        /*0456*/ 	.byte	0x08
	.zero		1


	//   ....[53]....
        /*0458*/ 	.word	0x00001dc0
        /*045c*/ 	.word	0x00000002
        /*0460*/ 	.word	0x000000e0
        /*0464*/ 	.short	0x010a
        /*0466*/ 	.byte	0xff
	.zero		1


	//   ....[54]....
        /*0468*/ 	.word	0x00001e80
        /*046c*/ 	.word	0x00000002
        /*0470*/ 	.word	0x00000000
        /*0474*/ 	.short	0x0101
        /*0476*/ 	.byte	0xff
	.zero		1


	//   ....[55]....
        /*0478*/ 	.word	0x000023e0
        /*047c*/ 	.word	0x000000ff
        /*0480*/ 	.word	0x00000000
        /*0484*/ 	.short	0x010a
        /*0486*/ 	.byte	0x05
	.zero		1


	//   ....[56]....
        /*0488*/ 	.word	0x00002470
        /*048c*/ 	.word	0x000000ff
        /*0490*/ 	.word	0x00000000
        /*0494*/ 	.short	0x010a
        /*0496*/ 	.byte	0x05
	.zero		1


	//   ....[57]....
        /*0498*/ 	.word	0x00002500
        /*049c*/ 	.word	0x000000ff
        /*04a0*/ 	.word	0x00000000
        /*04a4*/ 	.short	0x010a
        /*04a6*/ 	.byte	0x05
	.zero		1


	//   ....[58]....
        /*04a8*/ 	.word	0x00002590
        /*04ac*/ 	.word	0x000000ff
        /*04b0*/ 	.word	0x00000000
        /*04b4*/ 	.short	0x010a
        /*04b6*/ 	.byte	0x05
	.zero		1


	//   ....[59]....
        /*04b8*/ 	.word	0x00002620
        /*04bc*/ 	.word	0x000000ff
        /*04c0*/ 	.word	0x00000000
        /*04c4*/ 	.short	0x010a
        /*04c6*/ 	.byte	0x05
	.zero		1


	//   ....[60]....
        /*04c8*/ 	.word	0x000026b0
        /*04cc*/ 	.word	0x000000ff
        /*04d0*/ 	.word	0x00000000
        /*04d4*/ 	.short	0x010a
        /*04d6*/ 	.byte	0x05
	.zero		1


	//   ....[61]....
        /*04d8*/ 	.word	0x00002740
        /*04dc*/ 	.word	0x000000ff
        /*04e0*/ 	.word	0x00000000
        /*04e4*/ 	.short	0x010a
        /*04e6*/ 	.byte	0x05
	.zero		1


	//   ....[62]....
        /*04e8*/ 	.word	0x000027d0
        /*04ec*/ 	.word	0x000000ff
        /*04f0*/ 	.word	0x00000000
        /*04f4*/ 	.short	0x010a
        /*04f6*/ 	.byte	0x05
	.zero		1


	//   ....[63]....
        /*04f8*/ 	.word	0x00002870
        /*04fc*/ 	.word	0x00000000
        /*0500*/ 	.word	0x00000000
        /*0504*/ 	.short	0x010a
        /*0506*/ 	.byte	0xff
	.zero		1


	//   ....[64]....
        /*0508*/ 	.word	0x00002990
        /*050c*/ 	.word	0x00000000
        /*0510*/ 	.word	0x00000140
        /*0514*/ 	.short	0x010a
        /*0516*/ 	.byte	0xff
	.zero		1


	//   ....[65]....
        /*0518*/ 	.word	0x00002a00
        /*051c*/ 	.word	0x00000000
        /*0520*/ 	.word	0x00000000
        /*0524*/ 	.short	0x0101
        /*0526*/ 	.byte	0xff
	.zero		1


	//   ....[66]....
        /*0528*/ 	.word	0x00002a20
        /*052c*/ 	.word	0x000000ff
        /*0530*/ 	.word	0x000000f0
        /*0534*/ 	.short	0x010a
        /*0536*/ 	.byte	0x05
	.zero		1


	//   ....[67]....
        /*0538*/ 	.word	0x00002b40
        /*053c*/ 	.word	0x00000000
        /*0540*/ 	.word	0x000000e0
        /*0544*/ 	.short	0x010a
        /*0546*/ 	.byte	0xff
	.zero		1


	//   ....[68]....
        /*0548*/ 	.word	0x00002c40
        /*054c*/ 	.word	0x00000000
        /*0550*/ 	.word	0x00000000
        /*0554*/ 	.short	0x0101
        /*0556*/ 	.byte	0xff
	.zero		1


	//   ....[69]....
        /*0558*/ 	.word	0x00002cd0
        /*055c*/ 	.word	0x000000ff
        /*0560*/ 	.word	0x000000f0
        /*0564*/ 	.short	0x0106
        /*0566*/ 	.byte	0x05
	.zero		1


	//   ....[70]....
        /*0568*/ 	.word	0x00002cf0
        /*056c*/ 	.word	0x000000ff
        /*0570*/ 	.word	0x000000f0
        /*0574*/ 	.short	0x010a
        /*0576*/ 	.byte	0x05
	.zero		1


	//   ....[71]....
        /*0578*/ 	.word	0x00002d80
        /*057c*/ 	.word	0x000000ff
        /*0580*/ 	.word	0x000000f0
        /*0584*/ 	.short	0x0106
        /*0586*/ 	.byte	0x04
	.zero		1


	//   ....[72]....
        /*0588*/ 	.word	0x00002dc0
        /*058c*/ 	.word	0x00000000
        /*0590*/ 	.word	0x000000f0
        /*0594*/ 	.short	0x010a
        /*0596*/ 	.byte	0xff
	.zero		1


	//   ....[73]....
        /*0598*/ 	.word	0x000032c0
        /*059c*/ 	.word	0x00000000
        /*05a0*/ 	.word	0x000000e0
        /*05a4*/ 	.short	0x010a
        /*05a6*/ 	.byte	0xff
	.zero		1


	//   ....[74]....
        /*05a8*/ 	.word	0x000033c0
        /*05ac*/ 	.word	0x00000003
        /*05b0*/ 	.word	0x00000000
        /*05b4*/ 	.short	0x0101
        /*05b6*/ 	.byte	0xff
	.zero		1


	//   ....[75]....
        /*05b8*/ 	.word	0x000033d0
        /*05bc*/ 	.word	0x000000ff
        /*05c0*/ 	.word	0x00000000
        /*05c4*/ 	.short	0x010a
        /*05c6*/ 	.byte	0x04
	.zero		1


	//   ....[76]....
        /*05c8*/ 	.word	0x00003450
        /*05cc*/ 	.word	0x000000ff
        /*05d0*/ 	.word	0x00000120
        /*05d4*/ 	.short	0x010a
        /*05d6*/ 	.byte	0x08
	.zero		1


	//   ....[77]....
        /*05d8*/ 	.word	0x00003530
        /*05dc*/ 	.word	0x000000ff
        /*05e0*/ 	.word	0x00000000
        /*05e4*/ 	.short	0x010a
        /*05e6*/ 	.byte	0x07
	.zero		1


	//   ....[78]....
        /*05e8*/ 	.word	0x00003670
        /*05ec*/ 	.word	0x000000ff
        /*05f0*/ 	.word	0x00000000
        /*05f4*/ 	.short	0x010a
        /*05f6*/ 	.byte	0x04
	.zero		1


	//   ....[79]....
        /*05f8*/ 	.word	0x00003860
        /*05fc*/ 	.word	0x000000ff
        /*0600*/ 	.word	0x00000000
        /*0604*/ 	.short	0x010a
        /*0606*/ 	.byte	0x05
	.zero		1


	//   ....[80]....
        /*0608*/ 	.word	0x000038f0
        /*060c*/ 	.word	0x000000ff
        /*0610*/ 	.word	0x00000000
        /*0614*/ 	.short	0x010a
        /*0616*/ 	.byte	0x05
	.zero		1


	//   ....[81]....
        /*0618*/ 	.word	0x00003980
        /*061c*/ 	.word	0x000000ff
        /*0620*/ 	.word	0x00000000
        /*0624*/ 	.short	0x010a
        /*0626*/ 	.byte	0x05
	.zero		1


	//   ....[82]....
        /*0628*/ 	.word	0x00003a10
        /*062c*/ 	.word	0x000000ff
        /*0630*/ 	.word	0x00000000
        /*0634*/ 	.short	0x010a
        /*0636*/ 	.byte	0x07
	.zero		1


	//   ....[83]....
        /*0638*/ 	.word	0x00003e90
        /*063c*/ 	.word	0x00000000
        /*0640*/ 	.word	0x000000e0
        /*0644*/ 	.short	0x010a
        /*0646*/ 	.byte	0xff
	.zero		1


	//   ....[84]....
        /*0648*/ 	.word	0x00003f50
        /*064c*/ 	.word	0x00000000
        /*0650*/ 	.word	0x00000000
        /*0654*/ 	.short	0x0101
        /*0656*/ 	.byte	0xff
	.zero		1


	//   ....[85]....
        /*0658*/ 	.word	0x00004270
        /*065c*/ 	.word	0x000000ff
        /*0660*/ 	.word	0x000000d8
        /*0664*/ 	.short	0x010a
        /*0666*/ 	.byte	0x07
	.zero		1


	//   ....[86]....
        /*0668*/ 	.word	0x00004460
        /*066c*/ 	.word	0x000000ff
        /*0670*/ 	.word	0x000000b0
        /*0674*/ 	.short	0x010a
        /*0676*/ 	.byte	0x07
	.zero		1


	//   ....[87]....
        /*0678*/ 	.word	0x000045d0
        /*067c*/ 	.word	0x000000ff
        /*0680*/ 	.word	0x00000090
        /*0684*/ 	.short	0x010b
        /*0686*/ 	.byte	0x07
	.zero		1


	//   ....[88]....
        /*0688*/ 	.word	0x000045e0
        /*068c*/ 	.word	0x000000ff
        /*0690*/ 	.word	0x00000000
        /*0694*/ 	.short	0x0101
        /*0696*/ 	.byte	0x08
	.zero		1


	//   ....[89]....
        /*0698*/ 	.word	0x000045f0
        /*069c*/ 	.word	0x000000ff
        /*06a0*/ 	.word	0x000000b8
        /*06a4*/ 	.short	0x010a
        /*06a6*/ 	.byte	0x07
	.zero		1


	//   ....[90]....
        /*06a8*/ 	.word	0x00004740
        /*06ac*/ 	.word	0x000000ff
        /*06b0*/ 	.word	0x00000098
        /*06b4*/ 	.short	0x010b
        /*06b6*/ 	.byte	0x07
	.zero		1


	//   ....[91]....
        /*06b8*/ 	.word	0x00004750
        /*06bc*/ 	.word	0x000000ff
        /*06c0*/ 	.word	0x00000000
        /*06c4*/ 	.short	0x0101
        /*06c6*/ 	.byte	0x08
	.zero		1


	//   ....[92]....
        /*06c8*/ 	.word	0x00004760
        /*06cc*/ 	.word	0x000000ff
        /*06d0*/ 	.word	0x000000c0
        /*06d4*/ 	.short	0x010a
        /*06d6*/ 	.byte	0x07
	.zero		1


	//   ....[93]....
        /*06d8*/ 	.word	0x000048e0
        /*06dc*/ 	.word	0x000000ff
        /*06e0*/ 	.word	0x000000a0
        /*06e4*/ 	.short	0x010b
        /*06e6*/ 	.byte	0x07
	.zero		1


	//   ....[94]....
        /*06e8*/ 	.word	0x00004920
        /*06ec*/ 	.word	0x000000ff
        /*06f0*/ 	.word	0x00000000
        /*06f4*/ 	.short	0x0101
        /*06f6*/ 	.byte	0x08
	.zero		1


	//   ....[95]....
        /*06f8*/ 	.word	0x00004960
        /*06fc*/ 	.word	0x000000ff
        /*0700*/ 	.word	0x000000c8
        /*0704*/ 	.short	0x010a
        /*0706*/ 	.byte	0x07
	.zero		1


	//   ....[96]....
        /*0708*/ 	.word	0x00004ba0
        /*070c*/ 	.word	0x000000ff
        /*0710*/ 	.word	0x000000a8
        /*0714*/ 	.short	0x010b
        /*0716*/ 	.byte	0x07
	.zero		1


	//   ....[97]....
        /*0718*/ 	.word	0x00004bc0
        /*071c*/ 	.word	0x000000ff
        /*0720*/ 	.word	0x00000000
        /*0724*/ 	.short	0x0101
        /*0726*/ 	.byte	0x0d
	.zero		1


	//   ....[98]....
        /*0728*/ 	.word	0x00004bf0
        /*072c*/ 	.word	0x000000ff
        /*0730*/ 	.word	0x000000b0
        /*0734*/ 	.short	0x010a
        /*0736*/ 	.byte	0x07
	.zero		1


	//   ....[99]....
        /*0738*/ 	.word	0x00004c10
        /*073c*/ 	.word	0x000000ff
        /*0740*/ 	.word	0x000000b8
        /*0744*/ 	.short	0x010a
        /*0746*/ 	.byte	0x07
	.zero		1


	//   ....[100]....
        /*0748*/ 	.word	0x00004c30
        /*074c*/ 	.word	0x000000ff
        /*0750*/ 	.word	0x000000c0
        /*0754*/ 	.short	0x010a
        /*0756*/ 	.byte	0x07
	.zero		1


	//   ....[101]....
        /*0758*/ 	.word	0x00004c70
        /*075c*/ 	.word	0x00000000
        /*0760*/ 	.word	0x000000c8
        /*0764*/ 	.short	0x010a
        /*0766*/ 	.byte	0xff
	.zero		1


	//   ....[102]....
        /*0768*/ 	.word	0x00004fd0
        /*076c*/ 	.word	0x00000000
        /*0770*/ 	.word	0x000000e0
        /*0774*/ 	.short	0x010a
        /*0776*/ 	.byte	0xff
	.zero		1


	//   ....[103]....
        /*0778*/ 	.word	0x000050e0
        /*077c*/ 	.word	0x00000000
        /*0780*/ 	.word	0x00000000
        /*0784*/ 	.short	0x0101
        /*0786*/ 	.byte	0xff
	.zero		1


	//   ....[104]....
        /*0788*/ 	.word	0x00005b60
        /*078c*/ 	.word	0x000000ff
        /*0790*/ 	.word	0x00000090
        /*0794*/ 	.short	0x010a
        /*0796*/ 	.byte	0x30
	.zero		1


	//   ....[105]....
        /*0798*/ 	.word	0x00005ba0
        /*079c*/ 	.word	0x00000040
        /*07a0*/ 	.word	0x00000100
        /*07a4*/ 	.short	0x010a
        /*07a6*/ 	.byte	0xff
	.zero		1


	//   ....[106]....
        /*07a8*/ 	.word	0x00005d10
        /*07ac*/ 	.word	0x000000ff
        /*07b0*/ 	.word	0x00000090
        /*07b4*/ 	.short	0x010a
        /*07b6*/ 	.byte	0x30
	.zero		1


	//   ....[107]....
        /*07b8*/ 	.word	0x00005e10
        /*07bc*/ 	.word	0x00000040
        /*07c0*/ 	.word	0x00000100
        /*07c4*/ 	.short	0x010a
        /*07c6*/ 	.byte	0xff
	.zero		1


	//   ....[108]....
        /*07c8*/ 	.word	0x00006910
        /*07cc*/ 	.word	0x00000000
        /*07d0*/ 	.word	0x00000000
        /*07d4*/ 	.short	0x0101
        /*07d6*/ 	.byte	0xff
	.zero		1


	//   ....[109]....
        /*07d8*/ 	.word	0x00006920
        /*07dc*/ 	.word	0x00000002
        /*07e0*/ 	.word	0x00000090
        /*07e4*/ 	.short	0x010a
        /*07e6*/ 	.byte	0xff
	.zero		1


	//   ....[110]....
        /*07e8*/ 	.word	0x000069f0
        /*07ec*/ 	.word	0x00000002
        /*07f0*/ 	.word	0x00000090
        /*07f4*/ 	.short	0x010a
        /*07f6*/ 	.byte	0xff
	.zero		1


	//   ....[111]....
        /*07f8*/ 	.word	0x00007570
        /*07fc*/ 	.word	0x0000004a
        /*0800*/ 	.word	0x00000000
        /*0804*/ 	.short	0x0101
        /*0806*/ 	.byte	0xff
	.zero		1


	//   ....[112]....
        /*0808*/ 	.word	0x00007590
        /*080c*/ 	.word	0x00000000
        /*0810*/ 	.word	0x00000090
        /*0814*/ 	.short	0x010a
        /*0816*/ 	.byte	0xff
	.zero		1


	//   ....[113]....
        /*0818*/ 	.word	0x00007650
        /*081c*/ 	.word	0x00000000
        /*0820*/ 	.word	0x00000090
        /*0824*/ 	.short	0x010a
        /*0826*/ 	.byte	0xff
	.zero		1


	//   ....[114]....
        /*0828*/ 	.word	0x000081d0
        /*082c*/ 	.word	0x0000004a
        /*0830*/ 	.word	0x00000000
        /*0834*/ 	.short	0x0101
        /*0836*/ 	.byte	0xff
	.zero		1


	//   ....[115]....
        /*0838*/ 	.word	0x000081f0
        /*083c*/ 	.word	0x00000002
        /*0840*/ 	.word	0x00000090
        /*0844*/ 	.short	0x010a
        /*0846*/ 	.byte	0xff
	.zero		1


	//   ....[116]....
        /*0848*/ 	.word	0x000082b0
        /*084c*/ 	.word	0x00000002
        /*0850*/ 	.word	0x00000090
        /*0854*/ 	.short	0x010a
        /*0856*/ 	.byte	0xff
	.zero		1


	//   ....[117]....
        /*0858*/ 	.word	0x00008610
        /*085c*/ 	.word	0x000000ff
        /*0860*/ 	.word	0x00000000
        /*0864*/ 	.short	0x0101
        /*0866*/ 	.byte	0x05
	.zero		1


	//   ....[118]....
        /*0868*/ 	.word	0x00008e90
        /*086c*/ 	.word	0x00000000
        /*0870*/ 	.word	0x00000000
        /*0874*/ 	.short	0x0101
        /*0876*/ 	.byte	0xff
	.zero		1


	//   ....[119]....
        /*0878*/ 	.word	0x00009100
        /*087c*/ 	.word	0x000000ff
        /*0880*/ 	.word	0x00000000
        /*0884*/ 	.short	0x0101
        /*0886*/ 	.byte	0x04
	.zero		1


	//   ....[120]....
        /*0888*/ 	.word	0x00009120
        /*088c*/ 	.word	0x00000002
        /*0890*/ 	.word	0x00000150
        /*0894*/ 	.short	0x010a
        /*0896*/ 	.byte	0xff
	.zero		1


	//   ....[121]....
        /*0898*/ 	.word	0x00009180
        /*089c*/ 	.word	0x00000002
        /*08a0*/ 	.word	0x00000048
        /*08a4*/ 	.short	0x010a
        /*08a6*/ 	.byte	0xff
	.zero		1


	//   ....[122]....
        /*08a8*/ 	.word	0x000091e0
        /*08ac*/ 	.word	0x00000002
        /*08b0*/ 	.word	0x00000048
        /*08b4*/ 	.short	0x010a
        /*08b6*/ 	.byte	0xff
	.zero		1


	//   ....[123]....
        /*08b8*/ 	.word	0x00009230
        /*08bc*/ 	.word	0x00000002
        /*08c0*/ 	.word	0x000000e0
        /*08c4*/ 	.short	0x010a
        /*08c6*/ 	.byte	0xff
	.zero		1


	//   ....[124]....
        /*08c8*/ 	.word	0x00009290
        /*08cc*/ 	.word	0x00000000
        /*08d0*/ 	.word	0x00000000
        /*08d4*/ 	.short	0x010a
        /*08d6*/ 	.byte	0xff
	.zero		1


	//   ....[125]....
        /*08d8*/ 	.word	0x000092f0
        /*08dc*/ 	.word	0x00000000
        /*08e0*/ 	.word	0x00000000
        /*08e4*/ 	.short	0x010a
        /*08e6*/ 	.byte	0xff
	.zero		1


	//   ....[126]....
        /*08e8*/ 	.word	0x00009350
        /*08ec*/ 	.word	0x00000000
        /*08f0*/ 	.word	0x00000000
        /*08f4*/ 	.short	0x010a
        /*08f6*/ 	.byte	0xff
	.zero		1


	//   ....[127]....
        /*08f8*/ 	.word	0x000093b0
        /*08fc*/ 	.word	0x00000000
        /*0900*/ 	.word	0x00000000
        /*0904*/ 	.short	0x010a
        /*0906*/ 	.byte	0xff
	.zero		1


	//   ....[128]....
        /*0908*/ 	.word	0x00009410
        /*090c*/ 	.word	0x00000000
        /*0910*/ 	.word	0x00000000
        /*0914*/ 	.short	0x010a
        /*0916*/ 	.byte	0xff
	.zero		1


	//   ....[129]....
        /*0918*/ 	.word	0x00009470
        /*091c*/ 	.word	0x00000000
        /*0920*/ 	.word	0x00000000
        /*0924*/ 	.short	0x010a
        /*0926*/ 	.byte	0xff
	.zero		1


	//   ....[130]....
        /*0928*/ 	.word	0x000094d0
        /*092c*/ 	.word	0x00000000
        /*0930*/ 	.word	0x00000000
        /*0934*/ 	.short	0x010a
        /*0936*/ 	.byte	0xff
	.zero		1


	//   ....[131]....
        /*0938*/ 	.word	0x00009530
        /*093c*/ 	.word	0x00000000
        /*0940*/ 	.word	0x00000000
        /*0944*/ 	.short	0x010a
        /*0946*/ 	.byte	0xff
	.zero		1


	//   ....[132]....
        /*0948*/ 	.word	0x00009580
        /*094c*/ 	.word	0x00000000
        /*0950*/ 	.word	0x00000140
        /*0954*/ 	.short	0x010a
        /*0956*/ 	.byte	0xff
	.zero		1


	//   ....[133]....
        /*0958*/ 	.word	0x000095e0
        /*095c*/ 	.word	0x00000000
        /*0960*/ 	.word	0x000000f0
        /*0964*/ 	.short	0x010a
        /*0966*/ 	.byte	0xff
	.zero		1


	//   ....[134]....
        /*0968*/ 	.word	0x00009630
        /*096c*/ 	.word	0x00000000
        /*0970*/ 	.word	0x000000e0
        /*0974*/ 	.short	0x010a
        /*0976*/ 	.byte	0xff
	.zero		1


	//   ....[135]....
        /*0978*/ 	.word	0x00009690
        /*097c*/ 	.word	0x00000000
        /*0980*/ 	.word	0x000000f0
        /*0984*/ 	.short	0x010a
        /*0986*/ 	.byte	0xff
	.zero		1


	//   ....[136]....
        /*0988*/ 	.word	0x000096e0
        /*098c*/ 	.word	0x00000000
        /*0990*/ 	.word	0x000000e0
        /*0994*/ 	.short	0x010a
        /*0996*/ 	.byte	0xff
	.zero		1


	//   ....[137]....
        /*0998*/ 	.word	0x00009740
        /*099c*/ 	.word	0x00000002
        /*09a0*/ 	.word	0x00000120
        /*09a4*/ 	.short	0x010a
        /*09a6*/ 	.byte	0xff
	.zero		1


	//   ....[138]....
        /*09a8*/ 	.word	0x000097a0
        /*09ac*/ 	.word	0x00000000
        /*09b0*/ 	.word	0x00000000
        /*09b4*/ 	.short	0x010a
        /*09b6*/ 	.byte	0xff
	.zero		1


	//   ....[139]....
        /*09b8*/ 	.word	0x00009800
        /*09bc*/ 	.word	0x00000000
        /*09c0*/ 	.word	0x00000000
        /*09c4*/ 	.short	0x010a
        /*09c6*/ 	.byte	0xff
	.zero		1


	//   ....[140]....
        /*09c8*/ 	.word	0x00009860
        /*09cc*/ 	.word	0x00000000
        /*09d0*/ 	.word	0x00000000
        /*09d4*/ 	.short	0x010a
        /*09d6*/ 	.byte	0xff
	.zero		1


	//   ....[141]....
        /*09d8*/ 	.word	0x000098c0
        /*09dc*/ 	.word	0x00000000
        /*09e0*/ 	.word	0x00000000
        /*09e4*/ 	.short	0x010a
        /*09e6*/ 	.byte	0xff
	.zero		1


	//   ....[142]....
        /*09e8*/ 	.word	0x00009920
        /*09ec*/ 	.word	0x00000000
        /*09f0*/ 	.word	0x00000000
        /*09f4*/ 	.short	0x010a
        /*09f6*/ 	.byte	0xff
	.zero		1


	//   ....[143]....
        /*09f8*/ 	.word	0x00009970
        /*09fc*/ 	.word	0x00000000
        /*0a00*/ 	.word	0x000000e0
        /*0a04*/ 	.short	0x010a
        /*0a06*/ 	.byte	0xff
	.zero		1


	//   ....[144]....
        /*0a08*/ 	.word	0x000099d0
        /*0a0c*/ 	.word	0x00000000
        /*0a10*/ 	.word	0x000000d8
        /*0a14*/ 	.short	0x010a
        /*0a16*/ 	.byte	0xff
	.zero		1


	//   ....[145]....
        /*0a18*/ 	.word	0x00009a30
        /*0a1c*/ 	.word	0x00000000
        /*0a20*/ 	.word	0x000000b0
        /*0a24*/ 	.short	0x010a
        /*0a26*/ 	.byte	0xff
	.zero		1


	//   ....[146]....
        /*0a28*/ 	.word	0x00009a90
        /*0a2c*/ 	.word	0x00000000
        /*0a30*/ 	.word	0x000000b8
        /*0a34*/ 	.short	0x010a
        /*0a36*/ 	.byte	0xff
	.zero		1


	//   ....[147]....
        /*0a38*/ 	.word	0x00009af0
        /*0a3c*/ 	.word	0x00000000
        /*0a40*/ 	.word	0x000000c0
        /*0a44*/ 	.short	0x010a
        /*0a46*/ 	.byte	0xff
	.zero		1


	//   ....[148]....
        /*0a48*/ 	.word	0x00009b50
        /*0a4c*/ 	.word	0x00000000
        /*0a50*/ 	.word	0x000000c8
        /*0a54*/ 	.short	0x010a
        /*0a56*/ 	.byte	0xff
	.zero		1


	//   ....[149]....
        /*0a58*/ 	.word	0x00009bb0
        /*0a5c*/ 	.word	0x00000000
        /*0a60*/ 	.word	0x000000b0
        /*0a64*/ 	.short	0x010a
        /*0a66*/ 	.byte	0xff
	.zero		1


	//   ....[150]....
        /*0a68*/ 	.word	0x00009c10
        /*0a6c*/ 	.word	0x00000000
        /*0a70*/ 	.word	0x000000b8
        /*0a74*/ 	.short	0x010a
        /*0a76*/ 	.byte	0xff
	.zero		1


	//   ....[151]....
        /*0a78*/ 	.word	0x00009c70
        /*0a7c*/ 	.word	0x00000000
        /*0a80*/ 	.word	0x000000c0
        /*0a84*/ 	.short	0x010a
        /*0a86*/ 	.byte	0xff
	.zero		1


	//   ....[152]....
        /*0a88*/ 	.word	0x00009cc0
        /*0a8c*/ 	.word	0x00000000
        /*0a90*/ 	.word	0x000000e0
        /*0a94*/ 	.short	0x010a
        /*0a96*/ 	.byte	0xff
	.zero		1


	//   ....[153]....
        /*0a98*/ 	.word	0x00009d20
        /*0a9c*/ 	.word	0x00000000
        /*0aa0*/ 	.word	0x00000090
        /*0aa4*/ 	.short	0x010a
        /*0aa6*/ 	.byte	0xff
	.zero		1


	//   ....[154]....
        /*0aa8*/ 	.word	0x00009d70
        /*0aac*/ 	.word	0x00000040
        /*0ab0*/ 	.word	0x00000100
        /*0ab4*/ 	.short	0x010a
        /*0ab6*/ 	.byte	0xff
	.zero		1


	//   ....[155]....
        /*0ab8*/ 	.word	0x00009dc0
        /*0abc*/ 	.word	0x00000002
        /*0ac0*/ 	.word	0x00000090
        /*0ac4*/ 	.short	0x010a
        /*0ac6*/ 	.byte	0xff
	.zero		1


	//   ....[156]....
        /*0ac8*/ 	.word	0x00009e10
        /*0acc*/ 	.word	0x00000000
        /*0ad0*/ 	.word	0x00000090
        /*0ad4*/ 	.short	0x010a
        /*0ad6*/ 	.byte	0xff
	.zero		1


	//   ....[157]....
        /*0ad8*/ 	.word	0x00009e60
        /*0adc*/ 	.word	0x00000002
        /*0ae0*/ 	.word	0x00000090
        /*0ae4*/ 	.short	0x010a
        /*0ae6*/ 	.byte	0xff
	.zero		1


	//----- nvinfo : EIATTR_NUM_MBARRIERS
	.align		4
.L_47:
        /*0ae8*/ 	.byte	0x03, 0x38
        /*0aea*/ 	.short	0x002c


	//----- nvinfo : EIATTR_EXIT_INSTR_OFFSETS
	.align		4
        /*0aec*/ 	.byte	0x04, 0x1c
        /*0aee*/ 	.short	(.L_49 - .L_48)


	//   ....[0]....
.L_48:
        /*0af0*/ 	.word	0x000028a0


	//   ....[1]....
        /*0af4*/ 	.word	0x00002d90


	//   ....[2]....
        /*0af8*/ 	.word	0x00002df0


	//   ....[3]....
        /*0afc*/ 	.word	0x00003c70


	//   ....[4]....
        /*0b00*/ 	.word	0x00004ca0


	//   ....[5]....
        /*0b04*/ 	.word	0x00004ce0


	//   ....[6]....
        /*0b08*/ 	.word	0x00008ff0


	//   ....[7]....
        /*0b0c*/ 	.word	0x00009070


	//   ....[8]....
        /*0b10*/ 	.word	0x000090a0


	//   ....[9]....
        /*0b14*/ 	.word	0x00009110


	//----- nvinfo : EIATTR_MAX_THREADS
	.align		4
.L_49:
        /*0b18*/ 	.byte	0x04, 0x05
        /*0b1a*/ 	.short	(.L_51 - .L_50)
.L_50:
        /*0b1c*/ 	.word	0x00000100
        /*0b20*/ 	.word	0x00000001
        /*0b24*/ 	.word	0x00000001


	//----- nvinfo : EIATTR_CRS_STACK_SIZE
	.align		4
.L_51:
        /*0b28*/ 	.byte	0x04, 0x1e
        /*0b2a*/ 	.short	(.L_53 - .L_52)
.L_52:
        /*0b2c*/ 	.word	0x00000000


	//----- nvinfo : EIATTR_CBANK_PARAM_SIZE
	.align		4
.L_53:
        /*0b30*/ 	.byte	0x03, 0x19
        /*0b32*/ 	.short	0x0800


	//----- nvinfo : EIATTR_PARAM_CBANK
	.align		4
        /*0b34*/ 	.byte	0x04, 0x0a
        /*0b36*/ 	.short	(.L_55 - .L_54)
	.align		4
.L_54:
        /*0b38*/ 	.word	index@(.nv.constant0._ZN7cutlass13device_kernelINS_4gemm6kernel13GemmUniversalIN4cute5tupleIJiiiiEEENS1_10collective13CollectiveMmaINS1_35MainloopSm100TmaUmmaWarpSpecializedILi9ELi2ELi4ENS5_IJNS4_1CILi1EEESB_SB_EEEEENS5_IJNSA_ILi64EEENSA_ILi256EEENSA_ILi32EEEEEENS_6half_tENS5_IJlSB_lEEESI_SJ_NS4_8TiledMMAINS4_8MMA_AtomIJNS4_20SM100_MMA_F16BF16_SSISI_SI_fLi64ELi256ELNS4_4UMMA5MajorE0ELSO_0ELNSN_7ScaleInE0ELSP_0EEEEEENS4_6LayoutISC_NS5_IJNSA_ILi0EEEST_ST_EEEEENS5_IJNS4_10UnderscoreESW_SW_EEEEENS4_13SM90_TMA_LOADENS4_14ComposedLayoutINS4_7SwizzleILi2ELi4ELi3EEENS4_18smem_ptr_flag_bitsILi16EEENSS_INS5_IJNSA_ILi8EEESG_EEENS5_IJSG_SB_EEEEEEEvNS4_8identityESZ_S19_vS1A_EENS_8epilogue10collective18CollectiveEpilogueINS1C_23Sm100TmaWarpSpecializedILi4ELi2ELi32ELb1ELb0EEEJSH_NS5_IJNSS_ISE_SB_EES1H_EEESI_SJ_SI_SJ_NS1C_6fusion15FusionCallbacksIS1G_NS1J_17LinearCombinationISI_fSI_fLNS_15FloatRoundStyleE2EEESH_S1I_JEEENS4_5SM1004TMEM4LOAD26SM100_TMEM_LOAD_16dp256b8xESZ_NS10_INS11_ILi3ELi4ELi3EEES14_NSS_INS5_IJS15_SE_EEENS5_IJSE_SB_EEEEEEENS4_17SM75_U32x4_LDSM_NENS4_14SM90_TMA_STOREES1X_NS4_17SM90_U32x4_STSM_NENS4_39AutoVectorizingCopyWithAssumedAlignmentILi128EEEEEEvvEEEEvNT_6ParamsE)
        /*0b3c*/ 	.short	0x0380
        /*0b3e*/ 	.short	0x0800


	//----- nvinfo : EIATTR_SW_WAR
	.align		4
.L_55:
        /*0b40*/ 	.byte	0x04, 0x36
        /*0b42*/ 	.short	(.L_57 - .L_56)
.L_56:
        /*0b44*/ 	.word	0x00000008
.L_57:


//--------------------- .nv.callgraph             --------------------------
	.section	.nv.callgraph,"",@"SHT_CUDA_CALLGRAPH"
	.align	4
	.sectionentsize	8
	.align		4
        /*0000*/ 	.word	0x00000000
	.align		4
        /*0004*/ 	.word	0xffffffff
	.align		4
        /*0008*/ 	.word	index@(_ZN7cutlass13device_kernelINS_4gemm6kernel13GemmUniversalIN4cute5tupleIJiiiiEEENS1_10collective13CollectiveMmaINS1_35MainloopSm100TmaUmmaWarpSpecializedILi9ELi2ELi4ENS5_IJNS4_1CILi1EEESB_SB_EEEEENS5_IJNSA_ILi64EEENSA_ILi256EEENSA_ILi32EEEEEENS_6half_tENS5_IJlSB_lEEESI_SJ_NS4_8TiledMMAINS4_8MMA_AtomIJNS4_20SM100_MMA_F16BF16_SSISI_SI_fLi64ELi256ELNS4_4UMMA5MajorE0ELSO_0ELNSN_7ScaleInE0ELSP_0EEEEEENS4_6LayoutISC_NS5_IJNSA_ILi0EEEST_ST_EEEEENS5_IJNS4_10UnderscoreESW_SW_EEEEENS4_13SM90_TMA_LOADENS4_14ComposedLayoutINS4_7SwizzleILi2ELi4ELi3EEENS4_18smem_ptr_flag_bitsILi16EEENSS_INS5_IJNSA_ILi8EEESG_EEENS5_IJSG_SB_EEEEEEEvNS4_8identityESZ_S19_vS1A_EENS_8epilogue10collective18CollectiveEpilogueINS1C_23Sm100TmaWarpSpecializedILi4ELi2ELi32ELb1ELb0EEEJSH_NS5_IJNSS_ISE_SB_EES1H_EEESI_SJ_SI_SJ_NS1C_6fusion15FusionCallbacksIS1G_NS1J_17LinearCombinationISI_fSI_fLNS_15FloatRoundStyleE2EEESH_S1I_JEEENS4_5SM1004TMEM4LOAD26SM100_TMEM_LOAD_16dp256b8xESZ_NS10_INS11_ILi3ELi4ELi3EEES14_NSS_INS5_IJS15_SE_EEENS5_IJSE_SB_EEEEEEENS4_17SM75_U32x4_LDSM_NENS4_14SM90_TMA_STOREES1X_NS4_17SM90_U32x4_STSM_NENS4_39AutoVectorizingCopyWithAssumedAlignmentILi128EEEEEEvvEEEEvNT_6ParamsE)
	.align		4
        /*000c*/ 	.word	index@(__assertfail)
	.align		4
        /*0010*/ 	.word	0x00000000
	.align		4
        /*0014*/ 	.word	0xfffffffe
	.align		4
        /*0018*/ 	.word	0x00000000
	.align		4
        /*001c*/ 	.word	0xfffffffd
	.align		4
        /*0020*/ 	.word	0x00000000
	.align		4
        /*0024*/ 	.word	0xfffffffc


//--------------------- .nv.constant4             --------------------------
	.section	.nv.constant4,"a",@progbits
	.align	8
	.align		8
.nv.constant4:
        /*0000*/ 	.dword	__assertfail
	.align		8
        /*0008*/ 	.dword	__unnamed_1
	.align		8
        /*0010*/ 	.dword	__unnamed_2
	.align		8
        /*0018*/ 	.dword	_ZN40_INTERNAL_a6b0f1c5_4_k_cu_7cde1d98_155234cuda3std3__45__cpo5beginE
	.align		8
        /*0020*/ 	.dword	_ZN40_INTERNAL_a6b0f1c5_4_k_cu_7cde1d98_155234cuda3std3__45__cpo3endE
	.align		8
        /*0028*/ 	.dword	_ZN40_INTERNAL_a6b0f1c5_4_k_cu_7cde1d98_155234cuda3std3__45__cpo6cbeginE
	.align		8
        /*0030*/ 	.dword	_ZN40_INTERNAL_a6b0f1c5_4_k_cu_7cde1d98_155234cuda3std3__45__cpo4cendE
	.align		8
        /*0038*/ 	.dword	_ZN40_INTERNAL_a6b0f1c5_4_k_cu_7cde1d98_155234cuda3std3__442_GLOBAL__N__a6b0f1c5_4_k_cu_7cde1d98_155236ignoreE
	.align		8
        /*0040*/ 	.dword	_ZN40_INTERNAL_a6b0f1c5_4_k_cu_7cde1d98_155234cuda3std3__419piecewise_constructE
	.align		8
        /*0048*/ 	.dword	_ZN40_INTERNAL_a6b0f1c5_4_k_cu_7cde1d98_155234cuda3std3__48in_placeE
	.align		8
        /*0050*/ 	.dword	_ZN40_INTERNAL_a6b0f1c5_4_k_cu_7cde1d98_155234cuda3std6ranges3__45__cpo4swapE
	.align		8
        /*0058*/ 	.dword	_ZN40_INTERNAL_a6b0f1c5_4_k_cu_7cde1d98_155234cuda3std6ranges3__45__cpo9iter_moveE
	.align		8
        /*0060*/ 	.dword	_ZN40_INTERNAL_a6b0f1c5_4_k_cu_7cde1d98_155234cute7productE
	.align		8
        /*0068*/ 	.dword	_ZN40_INTERNAL_a6b0f1c5_4_k_cu_7cde1d98_155234cute1_E
	.align		8
        /*0070*/ 	.dword	$str$25
	.align		8
        /*0078*/ 	.dword	$str$26
	.align		8
        /*0080*/ 	.dword	$str$27
	.align		8
        /*0088*/ 	.dword	$str$28


//--------------------- .text._ZN7cutlass13device_kernelINS_4gemm6kernel13GemmUniversalIN4cute5tupleIJiiiiEEENS1_10collective13CollectiveMmaINS1_35MainloopSm100TmaUmmaWarpSpecializedILi9ELi2ELi4ENS5_IJNS4_1CILi1EEESB_SB_EEEEENS5_IJNSA_ILi64EEENSA_ILi256EEENSA_ILi32EEEEEENS_6half_tENS5_IJlSB_lEEESI_SJ_NS4_8TiledMMAINS4_8MMA_AtomIJNS4_20SM100_MMA_F16BF16_SSISI_SI_fLi64ELi256ELNS4_4UMMA5MajorE0ELSO_0ELNSN_7ScaleInE0ELSP_0EEEEEENS4_6LayoutISC_NS5_IJNSA_ILi0EEEST_ST_EEEEENS5_IJNS4_10UnderscoreESW_SW_EEEEENS4_13SM90_TMA_LOADENS4_14ComposedLayoutINS4_7SwizzleILi2ELi4ELi3EEENS4_18smem_ptr_flag_bitsILi16EEENSS_INS5_IJNSA_ILi8EEESG_EEENS5_IJSG_SB_EEEEEEEvNS4_8identityESZ_S19_vS1A_EENS_8epilogue10collective18CollectiveEpilogueINS1C_23Sm100TmaWarpSpecializedILi4ELi2ELi32ELb1ELb0EEEJSH_NS5_IJNSS_ISE_SB_EES1H_EEESI_SJ_SI_SJ_NS1C_6fusion15FusionCallbacksIS1G_NS1J_17LinearCombinationISI_fSI_fLNS_15FloatRoundStyleE2EEESH_S1I_JEEENS4_5SM1004TMEM4LOAD26SM100_TMEM_LOAD_16dp256b8xESZ_NS10_INS11_ILi3ELi4ELi3EEES14_NSS_INS5_IJS15_SE_EEENS5_IJSE_SB_EEEEEEENS4_17SM75_U32x4_LDSM_NENS4_14SM90_TMA_STOREES1X_NS4_17SM90_U32x4_STSM_NENS4_39AutoVectorizingCopyWithAssumedAlignmentILi128EEEEEEvvEEEEvNT_6ParamsE --------------------------
	.section	.text._ZN7cutlass13device_kernelINS_4gemm6kernel13GemmUniversalIN4cute5tupleIJiiiiEEENS1_10collective13CollectiveMmaINS1_35MainloopSm100TmaUmmaWarpSpecializedILi9ELi2ELi4ENS5_IJNS4_1CILi1EEESB_SB_EEEEENS5_IJNSA_ILi64EEENSA_ILi256EEENSA_ILi32EEEEEENS_6half_tENS5_IJlSB_lEEESI_SJ_NS4_8TiledMMAINS4_8MMA_AtomIJNS4_20SM100_MMA_F16BF16_SSISI_SI_fLi64ELi256ELNS4_4UMMA5MajorE0ELSO_0ELNSN_7ScaleInE0ELSP_0EEEEEENS4_6LayoutISC_NS5_IJNSA_ILi0EEEST_ST_EEEEENS5_IJNS4_10UnderscoreESW_SW_EEEEENS4_13SM90_TMA_LOADENS4_14ComposedLayoutINS4_7SwizzleILi2ELi4ELi3EEENS4_18smem_ptr_flag_bitsILi16EEENSS_INS5_IJNSA_ILi8EEESG_EEENS5_IJSG_SB_EEEEEEEvNS4_8identityESZ_S19_vS1A_EENS_8epilogue10collective18CollectiveEpilogueINS1C_23Sm100TmaWarpSpecializedILi4ELi2ELi32ELb1ELb0EEEJSH_NS5_IJNSS_ISE_SB_EES1H_EEESI_SJ_SI_SJ_NS1C_6fusion15FusionCallbacksIS1G_NS1J_17LinearCombinationISI_fSI_fLNS_15FloatRoundStyleE2EEESH_S1I_JEEENS4_5SM1004TMEM4LOAD26SM100_TMEM_LOAD_16dp256b8xESZ_NS10_INS11_ILi3ELi4ELi3EEES14_NSS_INS5_IJS15_SE_EEENS5_IJSE_SB_EEEEEEENS4_17SM75_U32x4_LDSM_NENS4_14SM90_TMA_STOREES1X_NS4_17SM90_U32x4_STSM_NENS4_39AutoVectorizingCopyWithAssumedAlignmentILi128EEEEEEvvEEEEvNT_6ParamsE,"ax",@progbits
	.align	128
.text._ZN7cutlass13device_kernelINS_4gemm6kernel13GemmUniversalIN4cute5tupleIJiiiiEEENS1_10collective13CollectiveMmaINS1_35MainloopSm100TmaUmmaWarpSpecializedILi9ELi2ELi4ENS5_IJNS4_1CILi1EEESB_SB_EEEEENS5_IJNSA_ILi64EEENSA_ILi256EEENSA_ILi32EEEEEENS_6half_tENS5_IJlSB_lEEESI_SJ_NS4_8TiledMMAINS4_8MMA_AtomIJNS4_20SM100_MMA_F16BF16_SSISI_SI_fLi64ELi256ELNS4_4UMMA5MajorE0ELSO_0ELNSN_7ScaleInE0ELSP_0EEEEEENS4_6LayoutISC_NS5_IJNSA_ILi0EEEST_ST_EEEEENS5_IJNS4_10UnderscoreESW_SW_EEEEENS4_13SM90_TMA_LOADENS4_14ComposedLayoutINS4_7SwizzleILi2ELi4ELi3EEENS4_18smem_ptr_flag_bitsILi16EEENSS_INS5_IJNSA_ILi8EEESG_EEENS5_IJSG_SB_EEEEEEEvNS4_8identityESZ_S19_vS1A_EENS_8epilogue10collective18CollectiveEpilogueINS1C_23Sm100TmaWarpSpecializedILi4ELi2ELi32ELb1ELb0EEEJSH_NS5_IJNSS_ISE_SB_EES1H_EEESI_SJ_SI_SJ_NS1C_6fusion15FusionCallbacksIS1G_NS1J_17LinearCombinationISI_fSI_fLNS_15FloatRoundStyleE2EEESH_S1I_JEEENS4_5SM1004TMEM4LOAD26SM100_TMEM_LOAD_16dp256b8xESZ_NS10_INS11_ILi3ELi4ELi3EEES14_NSS_INS5_IJS15_SE_EEENS5_IJSE_SB_EEEEEEENS4_17SM75_U32x4_LDSM_NENS4_14SM90_TMA_STOREES1X_NS4_17SM90_U32x4_STSM_NENS4_39AutoVectorizingCopyWithAssumedAlignmentILi128EEEEEEvvEEEEvNT_6ParamsE:
        .type           _ZN7cutlass13device_kernelINS_4gemm6kernel13GemmUniversalIN4cute5tupleIJiiiiEEENS1_10collective13CollectiveMmaINS1_35MainloopSm100TmaUmmaWarpSpecializedILi9ELi2ELi4ENS5_IJNS4_1CILi1EEESB_SB_EEEEENS5_IJNSA_ILi64EEENSA_ILi256EEENSA_ILi32EEEEEENS_6half_tENS5_IJlSB_lEEESI_SJ_NS4_8TiledMMAINS4_8MMA_AtomIJNS4_20SM100_MMA_F16BF16_SSISI_SI_fLi64ELi256ELNS4_4UMMA5MajorE0ELSO_0ELNSN_7ScaleInE0ELSP_0EEEEEENS4_6LayoutISC_NS5_IJNSA_ILi0EEEST_ST_EEEEENS5_IJNS4_10UnderscoreESW_SW_EEEEENS4_13SM90_TMA_LOADENS4_14ComposedLayoutINS4_7SwizzleILi2ELi4ELi3EEENS4_18smem_ptr_flag_bitsILi16EEENSS_INS5_IJNSA_ILi8EEESG_EEENS5_IJSG_SB_EEEEEEEvNS4_8identityESZ_S19_vS1A_EENS_8epilogue10collective18CollectiveEpilogueINS1C_23Sm100TmaWarpSpecializedILi4ELi2ELi32ELb1ELb0EEEJSH_NS5_IJNSS_ISE_SB_EES1H_EEESI_SJ_SI_SJ_NS1C_6fusion15FusionCallbacksIS1G_NS1J_17LinearCombinationISI_fSI_fLNS_15FloatRoundStyleE2EEESH_S1I_JEEENS4_5SM1004TMEM4LOAD26SM100_TMEM_LOAD_16dp256b8xESZ_NS10_INS11_ILi3ELi4ELi3EEES14_NSS_INS5_IJS15_SE_EEENS5_IJSE_SB_EEEEEEENS4_17SM75_U32x4_LDSM_NENS4_14SM90_TMA_STOREES1X_NS4_17SM90_U32x4_STSM_NENS4_39AutoVectorizingCopyWithAssumedAlignmentILi128EEEEEEvvEEEEvNT_6ParamsE,@function
        .size           _ZN7cutlass13device_kernelINS_4gemm6kernel13GemmUniversalIN4cute5tupleIJiiiiEEENS1_10collective13CollectiveMmaINS1_35MainloopSm100TmaUmmaWarpSpecializedILi9ELi2ELi4ENS5_IJNS4_1CILi1EEESB_SB_EEEEENS5_IJNSA_ILi64EEENSA_ILi256EEENSA_ILi32EEEEEENS_6half_tENS5_IJlSB_lEEESI_SJ_NS4_8TiledMMAINS4_8MMA_AtomIJNS4_20SM100_MMA_F16BF16_SSISI_SI_fLi64ELi256ELNS4_4UMMA5MajorE0ELSO_0ELNSN_7ScaleInE0ELSP_0EEEEEENS4_6LayoutISC_NS5_IJNSA_ILi0EEEST_ST_EEEEENS5_IJNS4_10UnderscoreESW_SW_EEEEENS4_13SM90_TMA_LOADENS4_14ComposedLayoutINS4_7SwizzleILi2ELi4ELi3EEENS4_18smem_ptr_flag_bitsILi16EEENSS_INS5_IJNSA_ILi8EEESG_EEENS5_IJSG_SB_EEEEEEEvNS4_8identityESZ_S19_vS1A_EENS_8epilogue10collective18CollectiveEpilogueINS1C_23Sm100TmaWarpSpecializedILi4ELi2ELi32ELb1ELb0EEEJSH_NS5_IJNSS_ISE_SB_EES1H_EEESI_SJ_SI_SJ_NS1C_6fusion15FusionCallbacksIS1G_NS1J_17LinearCombinationISI_fSI_fLNS_15FloatRoundStyleE2EEESH_S1I_JEEENS4_5SM1004TMEM4LOAD26SM100_TMEM_LOAD_16dp256b8xESZ_NS10_INS11_ILi3ELi4ELi3EEES14_NSS_INS5_IJS15_SE_EEENS5_IJSE_SB_EEEEEEENS4_17SM75_U32x4_LDSM_NENS4_14SM90_TMA_STOREES1X_NS4_17SM90_U32x4_STSM_NENS4_39AutoVectorizingCopyWithAssumedAlignmentILi128EEEEEEvvEEEEvNT_6ParamsE,(.L_x_192 - _ZN7cutlass13device_kernelINS_4gemm6kernel13GemmUniversalIN4cute5tupleIJiiiiEEENS1_10collective13CollectiveMmaINS1_35MainloopSm100TmaUmmaWarpSpecializedILi9ELi2ELi4ENS5_IJNS4_1CILi1EEESB_SB_EEEEENS5_IJNSA_ILi64EEENSA_ILi256EEENSA_ILi32EEEEEENS_6half_tENS5_IJlSB_lEEESI_SJ_NS4_8TiledMMAINS4_8MMA_AtomIJNS4_20SM100_MMA_F16BF16_SSISI_SI_fLi64ELi256ELNS4_4UMMA5MajorE0ELSO_0ELNSN_7ScaleInE0ELSP_0EEEEEENS4_6LayoutISC_NS5_IJNSA_ILi0EEEST_ST_EEEEENS5_IJNS4_10UnderscoreESW_SW_EEEEENS4_13SM90_TMA_LOADENS4_14ComposedLayoutINS4_7SwizzleILi2ELi4ELi3EEENS4_18smem_ptr_flag_bitsILi16EEENSS_INS5_IJNSA_ILi8EEESG_EEENS5_IJSG_SB_EEEEEEEvNS4_8identityESZ_S19_vS1A_EENS_8epilogue10collective18CollectiveEpilogueINS1C_23Sm100TmaWarpSpecializedILi4ELi2ELi32ELb1ELb0EEEJSH_NS5_IJNSS_ISE_SB_EES1H_EEESI_SJ_SI_SJ_NS1C_6fusion15FusionCallbacksIS1G_NS1J_17LinearCombinationISI_fSI_fLNS_15FloatRoundStyleE2EEESH_S1I_JEEENS4_5SM1004TMEM4LOAD26SM100_TMEM_LOAD_16dp256b8xESZ_NS10_INS11_ILi3ELi4ELi3EEES14_NSS_INS5_IJS15_SE_EEENS5_IJSE_SB_EEEEEEENS4_17SM75_U32x4_LDSM_NENS4_14SM90_TMA_STOREES1X_NS4_17SM90_U32x4_STSM_NENS4_39AutoVectorizingCopyWithAssumedAlignmentILi128EEEEEEvvEEEEvNT_6ParamsE)
        .other          _ZN7cutlass13device_kernelINS_4gemm6kernel13GemmUniversalIN4cute5tupleIJiiiiEEENS1_10collective13CollectiveMmaINS1_35MainloopSm100TmaUmmaWarpSpecializedILi9ELi2ELi4ENS5_IJNS4_1CILi1EEESB_SB_EEEEENS5_IJNSA_ILi64EEENSA_ILi256EEENSA_ILi32EEEEEENS_6half_tENS5_IJlSB_lEEESI_SJ_NS4_8TiledMMAINS4_8MMA_AtomIJNS4_20SM100_MMA_F16BF16_SSISI_SI_fLi64ELi256ELNS4_4UMMA5MajorE0ELSO_0ELNSN_7ScaleInE0ELSP_0EEEEEENS4_6LayoutISC_NS5_IJNSA_ILi0EEEST_ST_EEEEENS5_IJNS4_10UnderscoreESW_SW_EEEEENS4_13SM90_TMA_LOADENS4_14ComposedLayoutINS4_7SwizzleILi2ELi4ELi3EEENS4_18smem_ptr_flag_bitsILi16EEENSS_INS5_IJNSA_ILi8EEESG_EEENS5_IJSG_SB_EEEEEEEvNS4_8identityESZ_S19_vS1A_EENS_8epilogue10collective18CollectiveEpilogueINS1C_23Sm100TmaWarpSpecializedILi4ELi2ELi32ELb1ELb0EEEJSH_NS5_IJNSS_ISE_SB_EES1H_EEESI_SJ_SI_SJ_NS1C_6fusion15FusionCallbacksIS1G_NS1J_17LinearCombinationISI_fSI_fLNS_15FloatRoundStyleE2EEESH_S1I_JEEENS4_5SM1004TMEM4LOAD26SM100_TMEM_LOAD_16dp256b8xESZ_NS10_INS11_ILi3ELi4ELi3EEES14_NSS_INS5_IJS15_SE_EEENS5_IJSE_SB_EEEEEEENS4_17SM75_U32x4_LDSM_NENS4_14SM90_TMA_STOREES1X_NS4_17SM90_U32x4_STSM_NENS4_39AutoVectorizingCopyWithAssumedAlignmentILi128EEEEEEvvEEEEvNT_6ParamsE,@"STO_CUDA_ENTRY STV_DEFAULT"
_ZN7cutlass13device_kernelINS_4gemm6kernel13GemmUniversalIN4cute5tupleIJiiiiEEENS1_10collective13CollectiveMmaINS1_35MainloopSm100TmaUmmaWarpSpecializedILi9ELi2ELi4ENS5_IJNS4_1CILi1EEESB_SB_EEEEENS5_IJNSA_ILi64EEENSA_ILi256EEENSA_ILi32EEEEEENS_6half_tENS5_IJlSB_lEEESI_SJ_NS4_8TiledMMAINS4_8MMA_AtomIJNS4_20SM100_MMA_F16BF16_SSISI_SI_fLi64ELi256ELNS4_4UMMA5MajorE0ELSO_0ELNSN_7ScaleInE0ELSP_0EEEEEENS4_6LayoutISC_NS5_IJNSA_ILi0EEEST_ST_EEEEENS5_IJNS4_10UnderscoreESW_SW_EEEEENS4_13SM90_TMA_LOADENS4_14ComposedLayoutINS4_7SwizzleILi2ELi4ELi3EEENS4_18smem_ptr_flag_bitsILi16EEENSS_INS5_IJNSA_ILi8EEESG_EEENS5_IJSG_SB_EEEEEEEvNS4_8identityESZ_S19_vS1A_EENS_8epilogue10collective18CollectiveEpilogueINS1C_23Sm100TmaWarpSpecializedILi4ELi2ELi32ELb1ELb0EEEJSH_NS5_IJNSS_ISE_SB_EES1H_EEESI_SJ_SI_SJ_NS1C_6fusion15FusionCallbacksIS1G_NS1J_17LinearCombinationISI_fSI_fLNS_15FloatRoundStyleE2EEESH_S1I_JEEENS4_5SM1004TMEM4LOAD26SM100_TMEM_LOAD_16dp256b8xESZ_NS10_INS11_ILi3ELi4ELi3EEES14_NSS_INS5_IJS15_SE_EEENS5_IJSE_SB_EEEEEEENS4_17SM75_U32x4_LDSM_NENS4_14SM90_TMA_STOREES1X_NS4_17SM90_U32x4_STSM_NENS4_39AutoVectorizingCopyWithAssumedAlignmentILi128EEEEEEvvEEEEvNT_6ParamsE:
[----:B------:R-:W1:Y:S01]  /*0000*/  LDC R1, c[0x0][0x37c] ;  /* 0x0000df00ff017b82 */ /* 0x000e620000000800 */
[----:B------:R-:W2:Y:S01]  /*0010*/  S2R R101, SR_TID.X ;  /* 0x0000000000657919 */ /* 0x000ea20000002100 */
[----:B------:R-:W3:Y:S01]  /*0020*/  LDCU.64 UR4, c[0x0][0x890] ;  /* 0x00011200ff0477ac */ /* 0x000ee20008000a00 */
[----:B------:R-:W-:Y:S02]  /*0030*/  PRMT R88, RZ, 0x7610, R88 ;  /* 0x00007610ff587816 */ /* 0x000fe40000000058 */
[----:B------:R-:W-:Y:S01]  /*0040*/  ELECT P5, URZ, PT ;  /* 0x0000000000ff782f */ /* 0x000fe200038a0000 */
[----:B------:R-:W4:Y:S01]  /*0050*/  LDCU.64 UR46, c[0x0][0x358] ;  /* 0x00006b00ff2e77ac */ /* 0x000f220008000a00 */
[----:B---3--:R-:W-:-:S04]  /*0060*/  UISETP.NE.U32.AND UP0, UPT, UR4, URZ, UPT ;  /* 0x000000ff0400728c */ /* 0x008fc8000bf05070 */
[----:B------:R-:W-:Y:S01]  /*0070*/  UISETP.NE.AND.EX UP0, UPT, UR5, URZ, UPT, UP0 ;  /* 0x000000ff0500728c */ /* 0x000fe2000bf05300 */
[----:B--2---:R-:W-:-:S05]  /*0080*/  SHF.R.U32.HI R93, RZ, 0x5, R101 ;  /* 0x00000005ff5d7819 */ /* 0x004fca0000011665 */
[----:B------:R-:W2:Y:S02]  /*0090*/  SHFL.IDX PT, R0, R93, RZ, 0x1f ;  /* 0x00001fff5d007589 */ /* 0x000ea400000e0000 */
[----:B--2---:R-:W-:Y:S01]  /*00a0*/  R2UR UR8, R0 ;  /* 0x00000000000872ca */ /* 0x004fe200000e0000 */
[----:B-1--4-:R-:W-:-:S14]  /*00b0*/  BRA.U UP0, `(.L_x_0) ;  /* 0x00000001002c7547 */ /* 0x012fdc000b800000 */
[----:B------:R-:W1:Y:S02]  /*00c0*/  LDCU.64 UR6, c[0x0][0x888] ;  /* 0x00011100ff0677ac */ /* 0x000e640008000a00 */
[----:B-1----:R-:W-:-:S04]  /*00d0*/  UISETP.NE.U32.AND UP0, UPT, UR6, URZ, UPT ;  /* 0x000000ff0600728c */ /* 0x002fc8000bf05070 */
[----:B------:R-:W-:-:S09]  /*00e0*/  UISETP.NE.AND.EX UP0, UPT, UR7, URZ, UPT, UP0 ;  /* 0x000000ff0700728c */ /* 0x000fd2000bf05300 */
[----:B------:R-:W-:Y:S05]  /*00f0*/  BRA.U !UP0, `(.L_x_1) ;  /* 0x0000000108107547 */ /* 0x000fea000b800000 */
[----:B------:R-:W1:Y:S02]  /*0100*/  LDC.64 R2, c[0x0][0x888] ;  /* 0x00022200ff027b82 */ /* 0x000e640000000a00 */
[----:B-1----:R1:W5:Y:S01]  /*0110*/  LDG.E R49, desc[UR46][R2.64] ;  /* 0x0000002e02317981 */ /* 0x002362000c1e1900 */
[----:B------:R-:W-:Y:S01]  /*0120*/  HFMA2 R88, -RZ, RZ, 0, 5.9604644775390625e-08 ;  /* 0x00000001ff587431 */ /* 0x000fe200000001ff */
[----:B------:R-:W-:Y:S05]  /*0130*/  BRA `(.L_x_0) ;  /* 0x00000000000c7947 */ /* 0x000fea0003800000 */
.L_x_1:
[----:B------:R-:W1:Y:S01]  /*0140*/  LDCU UR6, c[0x0][0x880] ;  /* 0x00011000ff0677ac */ /* 0x000e620008000800 */
[----:B------:R-:W-:Y:S01]  /*0150*/  HFMA2 R88, -RZ, RZ, 0, 5.9604644775390625e-08 ;  /* 0x00000001ff587431 */ /* 0x000fe200000001ff */
[----:B-1----:R-:W-:-:S07]  /*0160*/  MOV R49, UR6 ;  /* 0x0000000600317c02 */ /* 0x002fce0008000f00 */
.L_x_0:
[----:B------:R-:W2:Y:S02]  /*0170*/  LDCU.64 UR6, c[0x0][0x8b0] ;  /* 0x00011600ff0677ac */ /* 0x000ea40008000a00 */
[----:B--2---:R-:W-:-:S04]  /*0180*/  UISETP.NE.U32.AND UP0, UPT, UR6, URZ, UPT ;  /* 0x000000ff0600728c */ /* 0x004fc8000bf05070 */
[----:B------:R-:W-:-:S09]  /*0190*/  UISETP.NE.AND.EX UP0, UPT, UR7, URZ, UPT, UP0 ;  /* 0x000000ff0700728c */ /* 0x000fd2000bf05300 */
[----:B------:R-:W-:Y:S05]  /*01a0*/  BRA.U UP0, `(.L_x_2) ;  /* 0x0000000100247547 */ /* 0x000fea000b800000 */
[----:B------:R-:W2:Y:S02]  /*01b0*/  LDCU.64 UR6, c[0x0][0x8a8] ;  /* 0x00011500ff0677ac */ /* 0x000ea40008000a00 */
[----:B--2---:R-:W-:-:S04]  /*01c0*/  UISETP.NE.U32.AND UP0, UPT, UR6, URZ, UPT ;  /* 0x000000ff0600728c */ /* 0x004fc8000bf05070 */
[----:B------:R-:W-:-:S09]  /*01d0*/  UISETP.NE.AND.EX UP0, UPT, UR7, URZ, UPT, UP0 ;  /* 0x000000ff0700728c */ /* 0x000fd2000bf05300 */
[----:B------:R-:W-:Y:S05]  /*01e0*/  BRA.U !UP0, `(.L_x_3) ;  /* 0x00000001080c7547 */ /* 0x000fea000b800000 */
[----:B-1----:R-:W1:Y:S02]  /*01f0*/  LDC.64 R2, c[0x0][0x8a8] ;  /* 0x00022a00ff027b82 */ /* 0x002e640000000a00 */
[----:B-1----:R2:W5:Y:S01]  /*0200*/  LDG.E R47, desc[UR46][R2.64] ;  /* 0x0000002e022f7981 */ /* 0x002562000c1e1900 */
[----:B------:R-:W-:Y:S05]  /*0210*/  BRA `(.L_x_2) ;  /* 0x0000000000087947 */ /* 0x000fea0003800000 */
.L_x_3:
[----:B------:R-:W2:Y:S02]  /*0220*/  LDCU UR6, c[0x0][0x8a0] ;  /* 0x00011400ff0677ac */ /* 0x000ea40008000800 */
[----:B--2---:R-:W-:Y:S02]  /*0230*/  MOV R47, UR6 ;  /* 0x00000006002f7c02 */ /* 0x004fe40008000f00 */
.L_x_2:
[----:B------:R-:W-:Y:S01]  /*0240*/  IMAD.U32 R0, RZ, RZ, UR8 ;  /* 0x00000008ff007e24 */ /* 0x000fe2000f8e00ff */
[----:B------:R-:W-:Y:S04]  /*0250*/  BSSY.RECONVERGENT B0, `(.L_x_4) ;  /* 0x000000c000007945 */ /* 0x000fe80003800200 */
[C---:B------:R-:W-:Y:S02]  /*0260*/  ISETP.NE.OR P1, PT, R0.reuse, 0x1, !P5 ;  /* 0x000000010000780c */ /* 0x040fe40006f25670 */
[----:B------:R-:W-:-:S11]  /*0270*/  ISETP.NE.OR P0, PT, R0, 0x3, !P5 ;  /* 0x000000030000780c */ /* 0x000fd60006f05670 */
[----:B------:R-:W-:Y:S05]  /*0280*/  @P1 BRA `(.L_x_5) ;  /* 0x0000000000201947 */ /* 0x000fea0003800000 */
[----:B------:R-:W3:Y:S02]  /*0290*/  LDCU.64 UR6, c[0x0][0x348] ;  /* 0x00006900ff0677ac */ /* 0x000ee40008000a00 */
[----:B---3--:R-:W-:Y:S02]  /*02a0*/  UIADD3 UR10, UP1, UPT, UR6, 0x80, URZ ;  /* 0x00000080060a7890 */ /* 0x008fe4000ff3e0ff */
[----:B------:R-:W-:Y:S02]  /*02b0*/  UIADD3 UR6, UP0, UPT, UR6, 0x180, URZ ;  /* 0x0000018006067890 */ /* 0x000fe4000ff1e0ff */
[----:B------:R-:W-:Y:S02]  /*02c0*/  UIADD3.X UR11, UPT, UPT, URZ, UR7, URZ, UP1, !UPT ;  /* 0x00000007ff0b7290 */ /* 0x000fe40008ffe4ff */
[----:B------:R-:W-:-:S07]  /*02d0*/  UIADD3.X UR7, UPT, UPT, URZ, UR7, URZ, UP0, !UPT ;  /* 0x00000007ff077290 */ /* 0x000fce00087fe4ff */
[----:B------:R3:W-:Y:S02]  /*02e0*/  UTMACCTL.PF [UR10] ;  /* 0x000000000a0079b9 */ /* 0x0007e40008040000 */
[----:B------:R3:W-:Y:S02]  /*02f0*/  UTMACCTL.PF [UR6] ;  /* 0x00000000060079b9 */ /* 0x0007e40008040000 */
[----:B---3--:R-:W-:Y:S01]  /*0300*/  NOP ;  /* 0x0000000000007918 */ /* 0x008fe20000000000 */
.L_x_5:
[----:B------:R-:W-:Y:S05]  /*0310*/  BSYNC.RECONVERGENT B0 ;  /* 0x0000000000007941 */ /* 0x000fea0003800200 */
.L_x_4:
[----:B------:R-:W-:Y:S04]  /*0320*/  BSSY.RECONVERGENT B0, `(.L_x_6) ;  /* 0x000000a000007945 */ /* 0x000fe80003800200 */
        /* <DEDUP_REMOVED lines=9> */
.L_x_7:
[----:B------:R-:W-:Y:S05]  /*03c0*/  BSYNC.RECONVERGENT B0 ;  /* 0x0000000000007941 */ /* 0x000fea0003800200 */
.L_x_6:
[----:B------:R-:W3:Y:S01]  /*03d0*/  LDCU.64 UR6, c[0x0][0x888] ;  /* 0x00011100ff0677ac */ /* 0x000ee20008000a00 */
[----:B------:R-:W-:Y:S02]  /*03e0*/  UISETP.EQ.U32.AND UP1, UPT, UR4, URZ, UPT ;  /* 0x000000ff0400728c */ /* 0x000fe4000bf22070 */
[----:B------:R-:W-:Y:S02]  /*03f0*/  UPLOP3.LUT UP2, UPT, UPT, UPT, UPT, 0x80, 0x8 ;  /* 0x000000000008789c */ /* 0x000fe40003f4f070 */
[----:B---3--:R-:W-:-:S04]  /*0400*/  UISETP.NE.U32.AND UP0, UPT, UR6, URZ, UPT ;  /* 0x000000ff0600728c */ /* 0x008fc8000bf05070 */
[----:B------:R-:W-:-:S04]  /*0410*/  UISETP.NE.AND.EX UP0, UPT, UR7, URZ, UPT, UP0 ;  /* 0x000000ff0700728c */ /* 0x000fc8000bf05300 */
[----:B------:R-:W-:-:S04]  /*0420*/  UISETP.EQ.OR.EX UP3, UPT, UR5, URZ, !UP0, UP1 ;  /* 0x000000ff0500728c */ /* 0x000fc8000c762710 */
[----:B------:R-:W-:-:S05]  /*0430*/  UP2UR UR50, UPR, URZ, 0x8 ;  /* 0x00000008ff327883 */ /* 0x000fca0008000000 */
[----:B------:R-:W-:Y:S07]  /*0440*/  BRA.U !UP3, `(.L_x_8) ;  /* 0x000000010b207547 */ /* 0x000fee000b800000 */
[----:B------:R-:W-:Y:S01]  /*0450*/  UISETP.NE.U32.AND UP2, UPT, UR4, URZ, UPT ;  /* 0x000000ff0400728c */ /* 0x000fe2000bf45070 */
[----:B-----5:R-:W-:Y:S01]  /*0460*/  FSETP.NEU.AND P0, PT, R49, RZ, PT ;  /* 0x000000ff3100720b */ /* 0x020fe20003f0d000 */
[----:B------:R-:W-:Y:S02]  /*0470*/  USEL UR4, URZ, 0xffffffff, UP0 ;  /* 0xffffffffff047887 */ /* 0x000fe40008000000 */
[----:B------:R-:W-:-:S10]  /*0480*/  UISETP.NE.AND.EX UP2, UPT, UR5, URZ, UPT, UP2 ;  /* 0x000000ff0500728c */ /* 0x000fd4000bf45320 */
[----:B------:R-:W-:Y:S01]  /*0490*/  VOTEU.ANY UP1, P0 ;  /* 0x0000000000ff7886 */ /* 0x000fe20000020100 */
[----:B------:R-:W-:-:S04]  /*04a0*/  @!UP2 USEL UR4, URZ, 0xffffffff, UP1 ;  /* 0xffffffffff04a887 */ /* 0x000fc80008800000 */
[----:B------:R-:W-:-:S04]  /*04b0*/  ULOP3.LUT UR4, UR4, 0x1, URZ, 0xc0, !UPT ;  /* 0x0000000104047892 */ /* 0x000fc8000f8ec0ff */
[----:B------:R-:W-:-:S11]  /*04c0*/  UISETP.NE.U32.AND UP2, UPT, UR4, 0x1, UPT ;  /* 0x000000010400788c */ /* 0x000fd6000bf45070 */
.L_x_8:
[----:B-12---:R-:W1:Y:S01]  /*04d0*/  SHFL.IDX PT, R2, R93, RZ, 0x1f ;  /* 0x00001fff5d027589 */ /* 0x006e6200000e0000 */
[----:B------:R-:W-:-:S04]  /*04e0*/  UISETP.NE.AND UP1, UPT, UR8, 0x2, UPT ;  /* 0x000000020800788c */ /* 0x000fc8000bf25270 */
[----:B------:R-:W-:Y:S01]  /*04f0*/  USEL UR6, URZ, 0x1, UP1 ;  /* 0x00000001ff067887 */ /* 0x000fe20008800000 */
[----:B-1----:R-:W-:-:S13]  /*0500*/  ISETP.NE.AND P0, PT, R2, RZ, PT ;  /* 0x000000ff0200720c */ /* 0x002fda0003f05270 */
[----:B------:R-:W-:Y:S05]  /*0510*/  @P0 BRA `(.L_x_9) ;  /* 0x00000000007c0947 */ /* 0x000fea0003800000 */
[----:B------:R-:W-:Y:S01]  /*0520*/  ELECT P0, URZ, PT ;  /* 0x0000000000ff782f */ /* 0x000fe20003800000 */
[----:B------:R-:W-:-:S12]  /*0530*/  BSSY.RECONVERGENT B0, `(.L_x_9) ;  /* 0x000001d000007945 */ /* 0x000fd80003800200 */
[----:B------:R-:W-:Y:S05]  /*0540*/  @!P0 BRA `(.L_x_10) ;  /* 0x00000000006c8947 */ /* 0x000fea0003800000 */
[----:B------:R-:W1:Y:S01]  /*0550*/  S2UR UR5, SR_CgaCtaId ;  /* 0x00000000000579c3 */ /* 0x000e620000008800 */
[----:B------:R-:W-:Y:S01]  /*0560*/  UMOV UR7, 0x400 ;  /* 0x0000040000077882 */ /* 0x000fe20000000000 */
[----:B------:R-:W-:Y:S02]  /*0570*/  UMOV UR4, 0x1 ;  /* 0x0000000100047882 */ /* 0x000fe40000000000 */
[----:B------:R-:W-:-:S04]  /*0580*/  UIADD3 UR10, UPT, UPT, -UR4, 0x100000, URZ ;  /* 0x00100000040a7890 */ /* 0x000fc8000fffe1ff */
[----:B------:R-:W-:Y:S02]  /*0590*/  USHF.L.U32 UR11, UR10, 0xb, URZ ;  /* 0x0000000b0a0b7899 */ /* 0x000fe400080006ff */
[----:B------:R-:W-:Y:S02]  /*05a0*/  USHF.L.U32 UR10, UR10, 0x1, URZ ;  /* 0x000000010a0a7899 */ /* 0x000fe400080006ff */
[----:B-1----:R-:W-:Y:S01]  /*05b0*/  ULEA UR5, UR5, UR7, 0x18 ;  /* 0x0000000705057291 */ /* 0x002fe2000f8ec0ff */
[----:B------:R-:W1:Y:S11]  /*05c0*/  FENCE.VIEW.ASYNC.S ;  /* 0x00000000000073c6 */ /* 0x000e760000000000 */
[----:B-1----:R1:W2:Y:S01]  /*05d0*/  SYNCS.EXCH.64 URZ, [UR5], UR10 ;  /* 0x0000000a05ff75b2 */ /* 0x0022a20008000100 */
[----:B------:R1:W3:Y:S01]  /*05e0*/  SYNCS.EXCH.64 URZ, [UR5+0x48], UR10 ;  /* 0x0000480a05ff75b2 */ /* 0x0002e20008000100 */
[----:B------:R1:W4:Y:S01]  /*05f0*/  SYNCS.EXCH.64 URZ, [UR5+0x8], UR10 ;  /* 0x0000080a05ff75b2 */ /* 0x0003220008000100 */
[----:B------:R1:W1:Y:S01]  /*0600*/  SYNCS.EXCH.64 URZ, [UR5+0x50], UR10 ;  /* 0x0000500a05ff75b2 */ /* 0x0002620008000100 */
        /* <DEDUP_REMOVED lines=14> */
[----:B------:R-:W-:Y:S01]  /*06f0*/  NOP ;  /* 0x0000000000007918 */ /* 0x000fe20000000000 */
.L_x_10:
[----:B-1----:R-:W-:Y:S05]  /*0700*/  BSYNC.RECONVERGENT B0 ;  /* 0x0000000000007941 */ /* 0x002fea0003800200 */
.L_x_9:
[----:B------:R-:W1:Y:S01]  /*0710*/  SHFL.IDX PT, R2, R93, RZ, 0x1f ;  /* 0x00001fff5d027589 */ /* 0x000e6200000e0000 */
[----:B------:R-:W-:Y:S01]  /*0720*/  NOP ;  /* 0x0000000000007918 */ /* 0x000fe20000000000 */
[----:B-1----:R-:W-:-:S13]  /*0730*/  ISETP.NE.AND P0, PT, R2, 0x1, PT ;  /* 0x000000010200780c */ /* 0x002fda0003f05270 */
[----:B------:R-:W-:Y:S05]  /*0740*/  @P0 BRA `(.L_x_11) ;  /* 0x0000000000580947 */ /* 0x000fea0003800000 */
[----:B------:R-:W1:Y:S01]  /*0750*/  S2UR UR7, SR_CgaCtaId ;  /* 0x00000000000779c3 */ /* 0x000e620000008800 */
[----:B------:R-:W-:Y:S01]  /*0760*/  UMOV UR9, 0x400 ;  /* 0x0000040000097882 */ /* 0x000fe20000000000 */
[----:B------:R-:W-:Y:S01]  /*0770*/  UMOV UR5, 0x20 ;  /* 0x0000002000057882 */ /* 0x000fe20000000000 */
[----:B------:R-:W-:Y:S01]  /*0780*/  UMOV UR4, 0x80 ;  /* 0x0000008000047882 */ /* 0x000fe20000000000 */
[----:B------:R-:W-:-:S04]  /*0790*/  UIADD3 UR10, UPT, UPT, -UR5, 0x100000, URZ ;  /* 0x00100000050a7890 */ /* 0x000fc8000fffe1ff */
[----:B------:R-:W-:Y:S02]  /*07a0*/  USHF.L.U32 UR11, UR10, 0xb, URZ ;  /* 0x0000000b0a0b7899 */ /* 0x000fe400080006ff */
[----:B------:R-:W-:Y:S02]  /*07b0*/  USHF.L.U32 UR10, UR10, 0x1, URZ ;  /* 0x000000010a0a7899 */ /* 0x000fe400080006ff */
[----:B------:R-:W-:-:S04]  /*07c0*/  UIADD3 UR4, UPT, UPT, -UR4, 0x100000, URZ ;  /* 0x0010000004047890 */ /* 0x000fc8000fffe1ff */
[----:B------:R-:W-:Y:S02]  /*07d0*/  USHF.L.U32 UR5, UR4, 0xb, URZ ;  /* 0x0000000b04057899 */ /* 0x000fe400080006ff */
[----:B------:R-:W-:Y:S01]  /*07e0*/  USHF.L.U32 UR4, UR4, 0x1, URZ ;  /* 0x0000000104047899 */ /* 0x000fe200080006ff */
[----:B------:R-:W-:Y:S01]  /*07f0*/  ELECT P0, URZ, PT ;  /* 0x0000000000ff782f */ /* 0x000fe20003800000 */
[----:B-1----:R-:W-:Y:S01]  /*0800*/  ULEA UR7, UR7, UR9, 0x18 ;  /* 0x0000000907077291 */ /* 0x002fe2000f8ec0ff */
[----:B------:R-:W1:Y:S11]  /*0810*/  FENCE.VIEW.ASYNC.S ;  /* 0x00000000000073c6 */ /* 0x000e760000000000 */
[----:B-1----:R1:W1:Y:S01]  /*0820*/  SYNCS.EXCH.64 URZ, [UR7+0x90], UR10 ;  /* 0x0000900a07ff75b2 */ /* 0x0022620008000100 */
        /* <DEDUP_REMOVED lines=8> */
.L_x_11:
[----:B------:R-:W2:Y:S01]  /*08b0*/  SHFL.IDX PT, R2, R93, RZ, 0x1f ;  /* 0x00001fff5d027589 */ /* 0x000ea200000e0000 */
[----:B------:R-:W-:Y:S01]  /*08c0*/  NOP ;  /* 0x0000000000007918 */ /* 0x000fe20000000000 */
[----:B--2---:R-:W-:-:S13]  /*08d0*/  ISETP.NE.AND P0, PT, R2, 0x3, PT ;  /* 0x000000030200780c */ /* 0x004fda0003f05270 */
[----:B------:R-:W-:Y:S05]  /*08e0*/  @P0 BRA `(.L_x_12) ;  /* 0x0000000000300947 */ /* 0x000fea0003800000 */
[----:B-1----:R-:W1:Y:S01]  /*08f0*/  S2UR UR5, SR_CgaCtaId ;  /* 0x00000000000579c3 */ /* 0x002e620000008800 */
[----:B------:R-:W-:Y:S01]  /*0900*/  UMOV UR7, 0x400 ;  /* 0x0000040000077882 */ /* 0x000fe20000000000 */
[----:B------:R-:W-:Y:S01]  /*0910*/  UMOV UR4, 0x20 ;  /* 0x0000002000047882 */ /* 0x000fe20000000000 */
[----:B------:R-:W-:Y:S01]  /*0920*/  ELECT P0, URZ, PT ;  /* 0x0000000000ff782f */ /* 0x000fe20003800000 */
[----:B------:R-:W-:-:S04]  /*0930*/  UIADD3 UR10, UPT, UPT, -UR4, 0x100000, URZ ;  /* 0x00100000040a7890 */ /* 0x000fc8000fffe1ff */
[----:B------:R-:W-:Y:S02]  /*0940*/  USHF.L.U32 UR11, UR10, 0xb, URZ ;  /* 0x0000000b0a0b7899 */ /* 0x000fe400080006ff */
[----:B------:R-:W-:Y:S02]  /*0950*/  USHF.L.U32 UR10, UR10, 0x1, URZ ;  /* 0x000000010a0a7899 */ /* 0x000fe400080006ff */
[----:B-1----:R-:W-:Y:S01]  /*0960*/  ULEA UR5, UR5, UR7, 0x18 ;  /* 0x0000000705057291 */ /* 0x002fe2000f8ec0ff */
[----:B------:R-:W1:Y:S11]  /*0970*/  FENCE.VIEW.ASYNC.S ;  /* 0x00000000000073c6 */ /* 0x000e760000000000 */
[----:B-1----:R2:W1:Y:S01]  /*0980*/  SYNCS.EXCH.64 URZ, [UR5+0xd0], UR10 ;  /* 0x0000d00a05ff75b2 */ /* 0x0024620008000100 */
[----:B------:R2:W1:Y:S02]  /*0990*/  SYNCS.EXCH.64 URZ, [UR5+0xd8], UR10 ;  /* 0x0000d80a05ff75b2 */ /* 0x0004640008000100 */
[----:B--2---:R-:W-:Y:S01]  /*09a0*/  NOP ;  /* 0x0000000000007918 */ /* 0x004fe20000000000 */
.L_x_12:
[----:B------:R-:W2:Y:S01]  /*09b0*/  SHFL.IDX PT, R2, R93, RZ, 0x1f ;  /* 0x00001fff5d027589 */ /* 0x000ea200000e0000 */
[----:B------:R-:W-:Y:S01]  /*09c0*/  NOP ;  /* 0x0000000000007918 */ /* 0x000fe20000000000 */
[----:B--2---:R-:W-:-:S13]  /*09d0*/  ISETP.NE.AND P0, PT, R2, 0x4, PT ;  /* 0x000000040200780c */ /* 0x004fda0003f05270 */
[----:B------:R-:W-:Y:S05]  /*09e0*/  @P0 BRA `(.L_x_13) ;  /* 0x00000000004c0947 */ /* 0x000fea0003800000 */
[----:B-1----:R-:W1:Y:S01]  /*09f0*/  S2UR UR5, SR_CgaCtaId ;  /* 0x00000000000579c3 */ /* 0x002e620000008800 */
[----:B------:R-:W-:Y:S01]  /*0a00*/  UMOV UR9, 0x100 ;  /* 0x0000010000097882 */ /* 0x000fe20000000000 */
[----:B------:R-:W-:Y:S01]  /*0a10*/  UMOV UR7, 0x400 ;  /* 0x0000040000077882 */ /* 0x000fe20000000000 */
[----:B------:R-:W-:Y:S01]  /*0a20*/  USEL UR9, UR9, 0xe0, UP2 ;  /* 0x000000e009097887 */ /* 0x000fe20009000000 */
[----:B------:R-:W-:Y:S01]  /*0a30*/  UMOV UR4, 0x1 ;  /* 0x0000000100047882 */ /* 0x000fe20000000000 */
[----:B------:R-:W-:Y:S01]  /*0a40*/  ELECT P0, URZ, PT ;  /* 0x0000000000ff782f */ /* 0x000fe20003800000 */
[----:B------:R-:W-:-:S04]  /*0a50*/  UIADD3 UR10, UPT, UPT, -UR4, 0x100000, URZ ;  /* 0x00100000040a7890 */ /* 0x000fc8000fffe1ff */
[----:B------:R-:W-:Y:S02]  /*0a60*/  USHF.L.U32 UR11, UR10, 0xb, URZ ;  /* 0x0000000b0a0b7899 */ /* 0x000fe400080006ff */
[----:B------:R-:W-:Y:S02]  /*0a70*/  USHF.L.U32 UR10, UR10, 0x1, URZ ;  /* 0x000000010a0a7899 */ /* 0x000fe400080006ff */
[----:B------:R-:W-:-:S04]  /*0a80*/  UIADD3 UR12, UPT, UPT, -UR9, 0x100000, URZ ;  /* 0x00100000090c7890 */ /* 0x000fc8000fffe1ff */
[----:B------:R-:W-:Y:S02]  /*0a90*/  USHF.L.U32 UR13, UR12, 0xb, URZ ;  /* 0x0000000b0c0d7899 */ /* 0x000fe400080006ff */
[----:B------:R-:W-:Y:S02]  /*0aa0*/  USHF.L.U32 UR12, UR12, 0x1, URZ ;  /* 0x000000010c0c7899 */ /* 0x000fe400080006ff */
[----:B-1----:R-:W-:Y:S01]  /*0ab0*/  ULEA UR5, UR5, UR7, 0x18 ;  /* 0x0000000705057291 */ /* 0x002fe2000f8ec0ff */
[----:B------:R-:W1:Y:S11]  /*0ac0*/  FENCE.VIEW.ASYNC.S ;  /* 0x00000000000073c6 */ /* 0x000e760000000000 */
[----:B-1----:R2:W1:Y:S01]  /*0ad0*/  SYNCS.EXCH.64 URZ, [UR5+0xe0], UR10 ;  /* 0x0000e00a05ff75b2 */ /* 0x0024620008000100 */
[----:B------:R2:W1:Y:S01]  /*0ae0*/  SYNCS.EXCH.64 URZ, [UR5+0xf0], UR12 ;  /* 0x0000f00c05ff75b2 */ /* 0x0004620008000100 */
[----:B------:R2:W1:Y:S01]  /*0af0*/  SYNCS.EXCH.64 URZ, [UR5+0xe8], UR10 ;  /* 0x0000e80a05ff75b2 */ /* 0x0004620008000100 */
[----:B------:R2:W1:Y:S02]  /*0b00*/  SYNCS.EXCH.64 URZ, [UR5+0xf8], UR12 ;  /* 0x0000f80c05ff75b2 */ /* 0x0004640008000100 */
[----:B--2---:R-:W-:Y:S01]  /*0b10*/  NOP ;  /* 0x0000000000007918 */ /* 0x004fe20000000000 */
.L_x_13:
[----:B------:R-:W2:Y:S01]  /*0b20*/  SHFL.IDX PT, R2, R93, RZ, 0x1f ;  /* 0x00001fff5d027589 */ /* 0x000ea200000e0000 */
[----:B------:R-:W-:Y:S01]  /*0b30*/  NOP ;  /* 0x0000000000007918 */ /* 0x000fe20000000000 */
[----:B--2---:R-:W-:-:S13]  /*0b40*/  ISETP.NE.AND P0, PT, R2, 0x5, PT ;  /* 0x000000050200780c */ /* 0x004fda0003f05270 */
[----:B------:R-:W-:Y:S05]  /*0b50*/  @P0 BRA `(.L_x_14) ;  /* 0x0000000000580947 */ /* 0x000fea0003800000 */
[----:B-1----:R-:W1:Y:S01]  /*0b60*/  S2UR UR7, SR_CgaCtaId ;  /* 0x00000000000779c3 */ /* 0x002e620000008800 */
        /* <DEDUP_REMOVED lines=19> */
[----:B------:R2:W1:Y:S02]  /*0ca0*/  SYNCS.EXCH.64 URZ, [UR7+0x138], UR4 ;  /* 0x0001380407ff75b2 */ /* 0x0004640008000100 */
[----:B--2---:R-:W-:Y:S01]  /*0cb0*/  NOP ;  /* 0x0000000000007918 */ /* 0x004fe20000000000 */
.L_x_14:
        /* <DEDUP_REMOVED lines=18> */
.L_x_15:
[----:B-1----:R-:W1:Y:S01]  /*0de0*/  S2UR UR5, SR_CTAID.X ;  /* 0x00000000000579c3 */ /* 0x002e620000002500 */
[----:B------:R-:W-:-:S05]  /*0df0*/  CS2R.32 R87, SR_CgaSize ;  /* 0x0000000000577805 */ /* 0x000fca0000008a00 */
[----:B------:R-:W-:-:S05]  /*0e00*/  IMAD R87, R87, -0xa0, RZ ;  /* 0xffffff6057577824 */ /* 0x000fca00078e02ff */
[----:B------:R-:W-:-:S14]  /*0e10*/  R2UR UR9, R87 ;  /* 0x00000000570972ca */ /* 0x000fdc00000e0000 */
[----:B------:R-:W2:Y:S01]  /*0e20*/  LDCU UR9, c[0x0][UR9+0x2b0] ;  /* 0x00005600090977ac */ /* 0x000ea20008000800 */
[----:B------:R-:W-:Y:S01]  /*0e30*/  NOP ;  /* 0x0000000000007918 */ /* 0x000fe20000000000 */
[----:B------:R-:W-:-:S05]  /*0e40*/  CS2R.32 R87, SR_CgaSize ;  /* 0x0000000000577805 */ /* 0x000fca0000008a00 */
[----:B------:R-:W-:-:S05]  /*0e50*/  IMAD R87, R87, -0xa0, RZ ;  /* 0xffffff6057577824 */ /* 0x000fca00078e02ff */
[----:B------:R-:W-:-:S14]  /*0e60*/  R2UR UR7, R87 ;  /* 0x00000000570772ca */ /* 0x000fdc00000e0000 */
[----:B------:R-:W3:Y:S01]  /*0e70*/  LDCU UR7, c[0x0][UR7+0x2b4] ;  /* 0x00005680070777ac */ /* 0x000ee20008000800 */
[----:B------:R-:W4:Y:S08]  /*0e80*/  S2UR UR4, SR_CTAID.Y ;  /* 0x00000000000479c3 */ /* 0x000f300000002600 */
[----:B------:R-:W3:Y:S01]  /*0e90*/  LDC R10, c[0x0][0xb24] ;  /* 0x0002c900ff0a7b82 */ /* 0x000ee20000000800 */
[----:B-1----:R-:W-:-:S02]  /*0ea0*/  I2FP.F32.U32 R87, UR5 ;  /* 0x0000000500577c45 */ /* 0x002fc40008201000 */
[----:B------:R-:W-:-:S05]  /*0eb0*/  CS2R.32 R3, SR_CgaSize ;  /* 0x0000000000037805 */ /* 0x000fca0000008a00 */
[----:B------:R-:W-:-:S06]  /*0ec0*/  IMAD R3, R3, -0xa0, RZ ;  /* 0xffffff6003037824 */ /* 0x000fcc00078e02ff */
[----:B------:R-:W1:Y:S01]  /*0ed0*/  LDC R3, c[0x0][R3+0x2a0] ;  /* 0x0000a80003037b82 */ /* 0x000e620000000800 */
[----:B------:R-:W-:Y:S01]  /*0ee0*/  MOV R15, UR5 ;  /* 0x00000005000f7c02 */ /* 0x000fe20008000f00 */
[----:B--2---:R-:W-:Y:S01]  /*0ef0*/  FMUL R87, R87, UR9 ;  /* 0x0000000957577c20 */ /* 0x004fe20008400000 */
[----:B----4-:R-:W-:Y:S02]  /*0f00*/  I2FP.F32.U32 R86, UR4 ;  /* 0x0000000400567c45 */ /* 0x010fe40008201000 */
[----:B------:R-:W-:-:S05]  /*0f10*/  CS2R.32 R2, SR_CgaSize ;  /* 0x0000000000027805 */ /* 0x000fca0000008a00 */
[----:B------:R-:W-:-:S06]  /*0f20*/  IMAD R2, R2, -0xa0, RZ ;  /* 0xffffff6002027824 */ /* 0x000fcc00078e02ff */
[----:B------:R-:W2:Y:S01]  /*0f30*/  LDC R2, c[0x0][R2+0x2a4] ;  /* 0x0000a90002027b82 */ /* 0x000ea20000000800 */
[----:B------:R-:W-:Y:S01]  /*0f40*/  MOV R14, UR4 ;  /* 0x00000004000e7c02 */ /* 0x000fe20008000f00 */
[----:B------:R-:W4:Y:S01]  /*0f50*/  F2I.U32.TRUNC.NTZ R87, R87 ;  /* 0x0000005700577305 */ /* 0x000f22000020f000 */
[----:B---3--:R-:W-:-:S05]  /*0f60*/  FMUL R86, R86, UR7 ;  /* 0x0000000756567c20 */ /* 0x008fca0008400000 */
[----:B------:R-:W-:Y:S01]  /*0f70*/  BAR.SYNC.DEFER_BLOCKING 0x0 ;  /* 0x0000000000007b1d */ /* 0x000fe20000010000 */
[----:B------:R-:W-:-:S05]  /*0f80*/  ISETP.GE.AND P0, PT, R10, 0x1, PT ;  /* 0x000000010a00780c */ /* 0x000fca0003f06270 */
[----:B------:R-:W3:Y:S02]  /*0f90*/  F2I.U32.TRUNC.NTZ R86, R86 ;  /* 0x0000005600567305 */ /* 0x000ee4000020f000 */
[----:B------:R-:W2:Y:S01]  /*0fa0*/  S2UR UR36, SR_CTAID.Z ;  /* 0x00000000002479c3 */ /* 0x000ea20000002700 */
[----:B----4-:R-:W-:-:S05]  /*0fb0*/  IADD3 R87, PT, PT, -R87, RZ, RZ ;  /* 0x000000ff57577210 */ /* 0x010fca0007ffe1ff */
[----:B-1----:R-:W-:Y:S01]  /*0fc0*/  IMAD R87, R3, R87, UR5 ;  /* 0x0000000503577e24 */ /* 0x002fe2000f8e0257 */
[----:B---3--:R-:W-:-:S05]  /*0fd0*/  IADD3 R86, PT, PT, -R86, RZ, RZ ;  /* 0x000000ff56567210 */ /* 0x008fca0007ffe1ff */
[----:B--2---:R-:W-:Y:S01]  /*0fe0*/  IMAD R86, R2, R86, UR4 ;  /* 0x0000000402567e24 */ /* 0x004fe2000f8e0256 */
[----:B------:R-:W-:Y:S06]  /*0ff0*/  @!P0 BRA `(.L_x_16) ;  /* 0x0000000000b88947 */ /* 0x000fec0003800000 */
[----:B------:R-:W1:Y:S01]  /*1000*/  LDC.64 R4, c[0x0][0xb18] ;  /* 0x0002c600ff047b82 */ /* 0x000e620000000a00 */
[----:B------:R-:W-:-:S07]  /*1010*/  ISETP.NE.AND P0, PT, R10, 0x1, PT ;  /* 0x000000010a00780c */ /* 0x000fce0003f05270 */
[----:B------:R-:W2:Y:S08]  /*1020*/  LDC R9, c[0x0][0xb0c] ;  /* 0x0002c300ff097b82 */ /* 0x000eb00000000800 */
[----:B------:R-:W3:Y:S08]  /*1030*/  LDC R12, c[0x0][0x370] ;  /* 0x0000dc00ff0c7b82 */ /* 0x000ef00000000800 */
[----:B------:R-:W4:Y:S01]  /*1040*/  LDC R11, c[0x0][0x374] ;  /* 0x0000dd00ff0b7b82 */ /* 0x000f220000000800 */
[----:B-1----:R-:W-:-:S07]  /*1050*/  ISETP.NE.AND P1, PT, R4, 0x1, PT ;  /* 0x000000010400780c */ /* 0x002fce0003f25270 */
[----:B------:R-:W3:Y:S01]  /*1060*/  LDC.64 R6, c[0x0][0xb10] ;  /* 0x0002c400ff067b82 */ /* 0x000ee20000000a00 */
[----:B--2---:R-:W-:-:S07]  /*1070*/  ISETP.NE.AND P2, PT, R9, 0x1, PT ;  /* 0x000000010900780c */ /* 0x004fce0003f45270 */
[----:B------:R-:W1:Y:S08]  /*1080*/  LDC R8, c[0x0][0xb20] ;  /* 0x0002c800ff087b82 */ /* 0x000e700000000800 */
[----:B------:R-:W2:Y:S01]  /*1090*/  LDC.64 R2, c[0x0][0xb28] ;  /* 0x0002ca00ff027b82 */ /* 0x000ea20000000a00 */
[----:B----4-:R-:W-:-:S04]  /*10a0*/  IMAD.HI.U32 R13, R11, R5, RZ ;  /* 0x000000050b0d7227 */ /* 0x010fc800078e00ff */
[----:B------:R-:W-:-:S04]  /*10b0*/  IMAD.HI.U32 R5, R14, R5, RZ ;  /* 0x000000050e057227 */ /* 0x000fc800078e00ff */
[----:B---3--:R-:W-:-:S05]  /*10c0*/  IMAD.HI.U32 R16, R12, R6, RZ ;  /* 0x000000060c107227 */ /* 0x008fca00078e00ff */
[-C--:B------:R-:W-:Y:S01]  /*10d0*/  @P2 SHF.R.U32.HI R12, RZ, R7.reuse, R16 ;  /* 0x00000007ff0c2219 */ /* 0x080fe20000011610 */
[----:B------:R-:W-:Y:S01]  /*10e0*/  IMAD.HI.U32 R16, R15, R6, RZ ;  /* 0x000000060f107227 */ /* 0x000fe200078e00ff */
[-C--:B-1----:R-:W-:Y:S02]  /*10f0*/  @P1 SHF.R.U32.HI R11, RZ, R8.reuse, R13 ;  /* 0x00000008ff0b1219 */ /* 0x082fe4000001160d */
[----:B------:R-:W-:Y:S02]  /*1100*/  SHF.R.U32.HI R5, RZ, R8, R5 ;  /* 0x00000008ff057219 */ /* 0x000fe40000011605 */
[----:B------:R-:W-:Y:S02]  /*1110*/  SHF.R.U32.HI R16, RZ, R7, R16 ;  /* 0x00000007ff107219 */ /* 0x000fe40000011610 */
[----:B------:R-:W-:Y:S01]  /*1120*/  SEL R5, R14, R5, !P1 ;  /* 0x000000050e057207 */ /* 0x000fe20004800000 */
[----:B--2---:R-:W-:Y:S01]  /*1130*/  IMAD.HI.U32 R13, R11, R2, RZ ;  /* 0x000000020b0d7227 */ /* 0x004fe200078e00ff */
[----:B------:R-:W-:-:S03]  /*1140*/  SEL R16, R15, R16, !P2 ;  /* 0x000000100f107207 */ /* 0x000fc60005000000 */
[----:B------:R-:W-:Y:S01]  /*1150*/  IMAD.HI.U32 R6, R12, R2, RZ ;  /* 0x000000020c067227 */ /* 0x000fe200078e00ff */
[----:B------:R-:W-:-:S04]  /*1160*/  @P0 SHF.R.U32.HI R11, RZ, R3, R13 ;  /* 0x00000003ff0b0219 */ /* 0x000fc8000001160d */
[----:B------:R-:W-:Y:S01]  /*1170*/  @P0 SHF.R.U32.HI R12, RZ, R3, R6 ;  /* 0x00000003ff0c0219 */ /* 0x000fe20000011606 */
[----:B------:R-:W-:-:S04]  /*1180*/  IMAD R11, R11, R10, RZ ;  /* 0x0000000a0b0b7224 */ /* 0x000fc800078e02ff */
[----:B------:R-:W-:Y:S01]  /*1190*/  IMAD R6, R12, R10, RZ ;  /* 0x0000000a0c067224 */ /* 0x000fe200078e02ff */
[----:B------:R-:W-:-:S04]  /*11a0*/  ISETP.GE.AND P1, PT, R5, R11, PT ;  /* 0x0000000b0500720c */ /* 0x000fc80003f26270 */
[----:B------:R-:W-:Y:S01]  /*11b0*/  ISETP.GE.OR P1, PT, R16, R6, P1 ;  /* 0x000000061000720c */ /* 0x000fe20000f26670 */
[----:B------:R-:W-:-:S05]  /*11c0*/  IMAD.HI.U32 R6, R5, R2, RZ ;  /* 0x0000000205067227 */ /* 0x000fca00078e00ff */
[----:B------:R-:W-:-:S04]  /*11d0*/  SHF.R.U32.HI R6, RZ, R3, R6 ;  /* 0x00000003ff067219 */ /* 0x000fc80000011606 */
[----:B------:R-:W-:-:S03]  /*11e0*/  SEL R6, R5, R6, !P0 ;  /* 0x0000000605067207 */ /* 0x000fc60004000000 */
[----:B------:R-:W-:Y:S01]  /*11f0*/  @!P1 IMAD.HI.U32 R7, R16, R2, RZ ;  /* 0x0000000210079227 */ /* 0x000fe200078e00ff */
[----:B------:R-:W-:-:S04]  /*1200*/  IADD3 R2, PT, PT, -R6, RZ, RZ ;  /* 0x000000ff06027210 */ /* 0x000fc80007ffe1ff */
[----:B------:R-:W-:Y:S01]  /*1210*/  @!P1 SHF.R.U32.HI R3, RZ, R3, R7 ;  /* 0x00000003ff039219 */ /* 0x000fe20000011607 */
[----:B------:R-:W-:Y:S01]  /*1220*/  IMAD R2, R10, R2, R5 ;  /* 0x000000020a027224 */ /* 0x000fe200078e0205 */
[----:B------:R-:W-:Y:S02]  /*1230*/  IADD3 R7, PT, PT, -R5, RZ, RZ ;  /* 0x000000ff05077210 */ /* 0x000fe40007ffe1ff */
[----:B------:R-:W-:-:S03]  /*1240*/  @!P1 SEL R3, R16, R3, !P0 ;  /* 0x0000000310039207 */ /* 0x000fc60004000000 */
[----:B------:R-:W-:Y:S02]  /*1250*/  IMAD R7, R4, R7, R14 ;  /* 0x0000000704077224 */ /* 0x000fe400078e020e */
[--C-:B------:R-:W-:Y:S02]  /*1260*/  @!P1 IMAD.IADD R6, R6, 0x1, -R3.reuse ;  /* 0x0000000106069824 */ /* 0x100fe400078e0a03 */
[----:B------:R-:W-:Y:S01]  /*1270*/  @!P1 IMAD R3, R2, R12, R3 ;  /* 0x0000000c02039224 */ /* 0x000fe200078e0203 */
[----:B------:R-:W-:Y:S01]  /*1280*/  IADD3 R2, PT, PT, -R16, RZ, RZ ;  /* 0x000000ff10027210 */ /* 0x000fe20007ffe1ff */
[----:B------:R-:W-:Y:S02]  /*1290*/  @!P1 IMAD R5, R6, R10, R16 ;  /* 0x0000000a06059224 */ /* 0x000fe400078e0210 */
[----:B------:R-:W-:Y:S02]  /*12a0*/  @!P1 IMAD.MOV.U32 R16, RZ, RZ, R3 ;  /* 0x000000ffff109224 */ /* 0x000fe400078e0003 */
[----:B------:R-:W-:-:S02]  /*12b0*/  IMAD R2, R9, R2, R15 ;  /* 0x0000000209027224 */ /* 0x000fc400078e020f */
[----:B------:R-:W-:Y:S02]  /*12c0*/  IMAD R14, R5, R4, R7 ;  /* 0x00000004050e7224 */ /* 0x000fe400078e0207 */
[----:B------:R-:W-:Y:S02]  /*12d0*/  IMAD R15, R16, R9, R2 ;  /* 0x00000009100f7224 */ /* 0x000fe400078e0202 */
.L_x_16:
[----:B------:R-:W1:Y:S01]  /*12e0*/  LDCU UR4, c[0x0][0xb30] ;  /* 0x00016600ff0477ac */ /* 0x000e620008000800 */
[----:B------:R-:W2:Y:S08]  /*12f0*/  S2UR UR37, SR_CgaCtaId ;  /* 0x00000000002579c3 */ /* 0x000eb00000008800 */
[----:B------:R-:W3:Y:S01]  /*1300*/  LDC R40, c[0x0][0xb24] ;  /* 0x0002c900ff287b82 */ /* 0x000ee20000000800 */
[----:B-1----:R-:W-:-:S09]  /*1310*/  UISETP.NE.AND UP1, UPT, UR4, 0x1, UPT ;  /* 0x000000010400788c */ /* 0x002fd2000bf25270 */
[----:B--2---:R-:W-:Y:S05]  /*1320*/  BRA.U UP1, `(.L_x_17) ;  /* 0x0000000101407547 */ /* 0x004fea000b800000 */
[----:B------:R-:W1:Y:S08]  /*1330*/  LDC.64 R4, c[0x0][0xb10] ;  /* 0x0002c400ff047b82 */ /* 0x000e700000000a00 */
[----:B------:R-:W2:Y:S08]  /*1340*/  LDC.64 R2, c[0x0][0xb18] ;  /* 0x0002c600ff027b82 */ /* 0x000eb00000000a00 */
[----:B------:R-:W4:Y:S08]  /*1350*/  LDC R6, c[0x0][0xb20] ;  /* 0x0002c800ff067b82 */ /* 0x000f300000000800 */
[----:B------:R-:W3:Y:S01]  /*1360*/  LDC R7, c[0x0][0xb0c] ;  /* 0x0002c300ff077b82 */ /* 0x000ee20000000800 */
[----:B-1----:R-:W-:-:S05]  /*1370*/  IMAD.HI.U32 R4, R15, R4, RZ ;  /* 0x000000040f047227 */ /* 0x002fca00078e00ff */
[----:B------:R-:W-:Y:S01]  /*1380*/  SHF.R.U32.HI R4, RZ, R5, R4 ;  /* 0x00000005ff047219 */ /* 0x000fe20000011604 */
[----:B--2---:R-:W-:Y:S01]  /*1390*/  IMAD.HI.U32 R3, R14, R3, RZ ;  /* 0x000000030e037227 */ /* 0x004fe200078e00ff */
[----:B------:R-:W-:-:S04]  /*13a0*/  ISETP.NE.AND P0, PT, R2, 0x1, PT ;  /* 0x000000010200780c */ /* 0x000fc80003f05270 */
[----:B----4-:R-:W-:-:S04]  /*13b0*/  SHF.R.U32.HI R3, RZ, R6, R3 ;  /* 0x00000006ff037219 */ /* 0x010fc80000011603 */
[----:B------:R-:W-:Y:S02]  /*13c0*/  SEL R3, R14, R3, !P0 ;  /* 0x000000030e037207 */ /* 0x000fe40004000000 */
[----:B---3--:R-:W-:-:S04]  /*13d0*/  ISETP.NE.AND P1, PT, R7, 0x1, PT ;  /* 0x000000010700780c */ /* 0x008fc80003f25270 */
[----:B------:R-:W-:-:S05]  /*13e0*/  SEL R4, R15, R4, !P1 ;  /* 0x000000040f047207 */ /* 0x000fca0004800000 */
[----:B------:R-:W-:Y:S02]  /*13f0*/  IMAD.IADD R5, R3, 0x1, -R4 ;  /* 0x0000000103057824 */ /* 0x000fe400078e0a04 */
[----:B------:R-:W-:Y:S02]  /*1400*/  IMAD.IADD R3, R4, 0x1, -R3 ;  /* 0x0000000104037824 */ /* 0x000fe400078e0a03 */
[----:B------:R-:W-:Y:S02]  /*1410*/  IMAD R15, R5, R7, R15 ;  /* 0x00000007050f7224 */ /* 0x000fe400078e020f */
[----:B------:R-:W-:-:S07]  /*1420*/  IMAD R14, R3, R2, R14 ;  /* 0x00000002030e7224 */ /* 0x000fce00078e020e */
.L_x_17:
[----:B------:R-:W-:Y:S01]  /*1430*/  BAR.SYNC.DEFER_BLOCKING 0x0 ;  /* 0x0000000000007b1d */ /* 0x000fe20000010000 */
[----:B------:R-:W-:Y:S01]  /*1440*/  UISETP.NE.AND UP1, UPT, UR8, 0x2, UPT ;  /* 0x000000020800788c */ /* 0x000fe2000bf25270 */
[----:B------:R-:W-:Y:S02]  /*1450*/  ISETP.NE.OR P5, PT, R0, 0x2, !P5 ;  /* 0x000000020000780c */ /* 0x000fe40006fa5670 */
[----:B------:R-:W-:-:S06]  /*1460*/  LOP3.LUT R2, R101, 0x1f, RZ, 0xc0, !PT ;  /* 0x0000001f65027812 */ /* 0x000fcc00078ec0ff */
[----:B------:R-:W-:Y:S05]  /*1470*/  BRA.U UP1, `(.L_x_18) ;  /* 0x0000001501107547 */ /* 0x000fea000b800000 */
[----:B------:R-:W1:Y:S01]  /*1480*/  LDCU UR13, c[0x0][0x38c] ;  /* 0x00007180ff0d77ac */ /* 0x000e620008000800 */
[----:B------:R-:W2:Y:S01]  /*1490*/  LDC R8, c[0x0][0x370] ;  /* 0x0000dc00ff087b82 */ /* 0x000ea20000000800 */
[----:B------:R-:W-:Y:S01]  /*14a0*/  PLOP3.LUT P1, PT, PT, PT, UP2, 0x80, 0x8 ;  /* 0x000000000008781c */ /* 0x000fe20003f2f028 */
[----:B------:R-:W-:Y:S01]  /*14b0*/  IMAD.MOV.U32 R17, RZ, RZ, 0x1 ;  /* 0x00000001ff117424 */ /* 0x000fe200078e00ff */
[----:B------:R-:W-:Y:S01]  /*14c0*/  ISETP.EQ.OR P4, PT, R2, RZ, P5 ;  /* 0x000000ff0200720c */ /* 0x000fe20002f82670 */
[----:B------:R-:W-:Y:S01]  /*14d0*/  IMAD.MOV.U32 R16, RZ, RZ, RZ ;  /* 0x000000ffff107224 */ /* 0x000fe200078e00ff */
[----:B------:R-:W-:Y:S02]  /*14e0*/  PLOP3.LUT P1, PT, P1, PT, PT, 0x8, 0x80 ;  /* 0x000000000080781c */ /* 0x000fe40000f2e170 */
[----:B------:R-:W-:Y:S01]  /*14f0*/  CS2R R12, SRZ ;  /* 0x00000000000c7805 */ /* 0x000fe2000001ff00 */
[----:B------:R-:W-:Y:S01]  /*1500*/  IMAD.MOV.U32 R11, RZ, RZ, 0x1 ;  /* 0x00000001ff0b7424 */ /* 0x000fe200078e00ff */
[----:B------:R-:W4:Y:S01]  /*1510*/  LDC R0, c[0x0][0x374] ;  /* 0x0000dd00ff007b82 */ /* 0x000f220000000800 */
[----:B------:R-:W2:Y:S01]  /*1520*/  LDCU.64 UR22, c[0x0][0x348] ;  /* 0x00006900ff1677ac */ /* 0x000ea20008000a00 */
[----:B------:R-:W-:Y:S01]  /*1530*/  UMOV UR6, URZ ;  /* 0x000000ff00067c82 */ /* 0x000fe20008000000 */
[----:B-1----:R-:W-:-:S04]  /*1540*/  UIADD3 UR5, UPT, UPT, UR13, 0x1f, URZ ;  /* 0x0000001f0d057890 */ /* 0x002fc8000fffe0ff */
[----:B------:R-:W-:-:S04]  /*1550*/  USHF.R.S32.HI UR4, URZ, 0x1f, UR5 ;  /* 0x0000001fff047899 */ /* 0x000fc80008011405 */
[----:B------:R-:W-:-:S04]  /*1560*/  ULEA.HI UR4, UR4, UR5, URZ, 0x5 ;  /* 0x0000000504047291 */ /* 0x000fc8000f8f28ff */
[----:B------:R-:W-:Y:S02]  /*1570*/  USHF.R.S32.HI UR15, URZ, 0x5, UR4 ;  /* 0x00000005ff0f7899 */ /* 0x000fe40008011404 */
[----:B------:R-:W-:Y:S02]  /*1580*/  UIADD3 UR4, UPT, UPT, UR13, -0x1, URZ ;  /* 0xffffffff0d047890 */ /* 0x000fe4000fffe0ff */
[----:B------:R-:W-:Y:S02]  /*1590*/  UISETP.LT.U32.AND UP0, UPT, UR15, 0x9, UPT ;  /* 0x000000090f00788c */ /* 0x000fe4000bf01070 */
[----:B------:R-:W-:Y:S02]  /*15a0*/  UISETP.GE.U32.AND UP1, UPT, UR4, -0x3f, UPT ;  /* 0xffffffc10400788c */ /* 0x000fe4000bf26070 */
[----:B------:R-:W-:Y:S02]  /*15b0*/  USEL UR14, UR15, 0x9, UP0 ;  /* 0x000000090f0e7887 */ /* 0x000fe40008000000 */
[----:B------:R-:W-:-:S02]  /*15c0*/  UIADD3 UR13, UPT, UPT, UR13, 0x3e, URZ ;  /* 0x0000003e0d0d7890 */ /* 0x000fc4000fffe0ff */
[----:B------:R-:W-:Y:S02]  /*15d0*/  UIADD3 UR5, UPT, UPT, UR14, -0x1, URZ ;  /* 0xffffffff0e057890 */ /* 0x000fe4000fffe0ff */
[----:B------:R-:W-:-:S03]  /*15e0*/  UIADD3 UR7, UPT, UPT, UR15, -UR14, URZ ;  /* 0x8000000e0f077290 */ /* 0x000fc6000fffe0ff */
[----:B------:R-:W-:-:S04]  /*15f0*/  @UP1 UIADD3 UR5, UPT, UPT, UR14, URZ, URZ ;  /* 0x000000ff0e051290 */ /* 0x000fc8000fffe0ff */
[----:B--2---:R-:W-:-:S12]  /*1600*/  UIADD3 UR5, UPT, UPT, UR5, 0x1, URZ ;  /* 0x0000000105057890 */ /* 0x004fd8000fffe0ff */
.L_x_36:
[----:B------:R-:W-:Y:S01]  /*1610*/  UISETP.NE.AND UP0, UPT, UR37, URZ, UPT ;  /* 0x000000ff2500728c */ /* 0x000fe2000bf05270 */
[----:B------:R-:W1:Y:S08]  /*1620*/  S2UR UR37, SR_CgaCtaId ;  /* 0x00000000002579c3 */ /* 0x000e700000008800 */
[----:B------:R-:W-:Y:S05]  /*1630*/  BRA.U UP0, `(.L_x_19) ;  /* 0x0000000100347547 */ /* 0x000fea000b800000 */
[----:B------:R-:W2:Y:S01]  /*1640*/  S2R R2, SR_CgaCtaId ;  /* 0x0000000000027919 */ /* 0x000ea20000008800 */
[----:B------:R-:W-:-:S04]  /*1650*/  MOV R3, 0x400 ;  /* 0x0000040000037802 */ /* 0x000fc80000000f00 */
[----:B--2---:R-:W-:Y:S02]  /*1660*/  LEA R2, R2, R3, 0x18 ;  /* 0x0000000302027211 */ /* 0x004fe400078ec0ff */
[----:B------:R-:W-:-:S03]  /*1670*/  SHF.L.U32 R3, R11, 0x1f, RZ ;  /* 0x0000001f0b037819 */ /* 0x000fc600000006ff */
[----:B------:R-:W-:-:S04]  /*1680*/  IMAD R2, R12, 0x8, R2 ;  /* 0x000000080c027824 */ /* 0x000fc800078e0202 */
[----:B------:R-:W2:Y:S02]  /*1690*/  SYNCS.PHASECHK.TRANS64.TRYWAIT P0, [R2+URZ+0x150], R3 ;  /* 0x00015003020075a7 */ /* 0x000ea400080011ff */
[----:B--2---:R-:W-:Y:S05]  /*16a0*/  @!P0 BRA `(.L_x_20) ;  /* 0x00000078009c8947 */ /* 0x004fea0003800000 */
.L_x_137:
[----:B------:R-:W-:Y:S01]  /*16b0*/  VIADD R12, R12, 0x1 ;  /* 0x000000010c0c7836 */ /* 0x000fe20000000000 */
[----:B------:R2:W-:Y:S04]  /*16c0*/  SYNCS.ARRIVE.TRANS64.A1T0 RZ, [R2+URZ+0x140], RZ ;  /* 0x000140ff02ff79a7 */ /* 0x0005e800081000ff */
[----:B------:R-:W-:-:S04]  /*16d0*/  ISETP.NE.AND P0, PT, R12, 0x2, PT ;  /* 0x000000020c00780c */ /* 0x000fc80003f05270 */
[----:B------:R-:W-:Y:S02]  /*16e0*/  SEL R12, R12, RZ, P0 ;  /* 0x000000ff0c0c7207 */ /* 0x000fe40000000000 */
[----:B--2---:R-:W-:-:S04]  /*16f0*/  SEL R2, RZ, 0x1, P0 ;  /* 0x00000001ff027807 */ /* 0x004fc80000000000 */
[----:B------:R-:W-:-:S07]  /*1700*/  LOP3.LUT R11, R11, R2, RZ, 0x3c, !PT ;  /* 0x000000020b0b7212 */ /* 0x000fce00078e3cff */
.L_x_19:
[----:B------:R-:W-:Y:S01]  /*1710*/  UMOV UR4, 0x400 ;  /* 0x0000040000047882 */ /* 0x000fe20000000000 */
[----:B------:R-:W-:Y:S01]  /*1720*/  SHF.L.U32 R2, R17, 0x1f, RZ ;  /* 0x0000001f11027819 */ /* 0x000fe200000006ff */
[----:B-1----:R-:W-:Y:S01]  /*1730*/  ULEA UR4, UR37, UR4, 0x18 ;  /* 0x0000000425047291 */ /* 0x002fe2000f8ec0ff */
[----:B------:R-:W-:Y:S01]  /*1740*/  R2UR UR35, R15 ;  /* 0x000000000f2372ca */ /* 0x000fe200000e0000 */
[----:B------:R-:W-:Y:S01]  /*1750*/  UISETP.GE.U32.AND UP0, UPT, UR13, 0x3f, UPT ;  /* 0x0000003f0d00788c */ /* 0x000fe2000bf06070 */
[----:B------:R-:W-:Y:S01]  /*1760*/  R2UR UR11, R14 ;  /* 0x000000000e0b72ca */ /* 0x000fe200000e0000 */
[----:B------:R-:W-:Y:S01]  /*1770*/  ULEA UR8, UR6, UR4, 0x3 ;  /* 0x0000000406087291 */ /* 0x000fe2000f8e18ff */
[----:B------:R-:W-:-:S08]  /*1780*/  UMOV UR24, URZ ;  /* 0x000000ff00187c82 */ /* 0x000fd00008000000 */
[----:B------:R1:W2:Y:S01]  /*1790*/  SYNCS.PHASECHK.TRANS64.TRYWAIT P0, [UR8+0x48], R2 ;  /* 0x00004802ff0075a7 */ /* 0x0002a20008001108 */
[----:B------:R-:W-:Y:S02]  /*17a0*/  USHF.L.U32 UR35, UR35, 0x6, URZ ;  /* 0x0000000623237899 */ /* 0x000fe400080006ff */
[----:B------:R-:W-:Y:S01]  /*17b0*/  USHF.L.U32 UR11, UR11, 0x8, URZ ;  /* 0x000000080b0b7899 */ /* 0x000fe200080006ff */
[----:B------:R-:W-:Y:S11]  /*17c0*/  BRA.U !UP0, `(.L_x_21) ;  /* 0x0000000108a87547 */ /* 0x000ff6000b800000 */
[----:B------:R-:W-:Y:S01]  /*17d0*/  UMOV UR16, URZ ;  /* 0x000000ff00107c82 */ /* 0x000fe20008000000 */
[----:B------:R-:W-:-:S05]  /*17e0*/  UMOV UR17, UR6 ;  /* 0x0000000600117c82 */ /* 0x000fca0008000000 */
.L_x_26:
[----:B-1----:R-:W-:Y:S01]  /*17f0*/  ULEA UR33, UR17, UR4, 0x3 ;  /* 0x0000000411217291 */ /* 0x002fe2000f8e18ff */
[----:B--2---:R-:W-:Y:S01]  /*1800*/  @!P5 MOV R3, 0x5000 ;  /* 0x000050000003d802 */ /* 0x004fe20000000f00 */
[----:B--2---:R-:W-:Y:S10]  /*1810*/  @P0 BRA `(.L_x_22) ;  /* 0x00000000000c0947 */ /* 0x004ff40003800000 */
[----:B------:R-:W-:-:S04]  /*1820*/  SHF.L.U32 R4, R17, 0x1f, RZ ;  /* 0x0000001f11047819 */ /* 0x000fc800000006ff */
[----:B------:R-:W2:Y:S02]  /*1830*/  SYNCS.PHASECHK.TRANS64.TRYWAIT P0, [UR33+0x48], R4 ;  /* 0x00004804ff0075a7 */ /* 0x000ea40008001121 */
[----:B--2---:R-:W-:Y:S05]  /*1840*/  @!P0 BRA `(.L_x_23) ;  /* 0x0000007800488947 */ /* 0x004fea0003800000 */
.L_x_22:
[----:B------:R2:W-:Y:S01]  /*1850*/  @!P5 SYNCS.ARRIVE.TRANS64 RZ, [UR33], R3 ;  /* 0x00000003ffffd9a7 */ /* 0x0005e20008000021 */
[----:B------:R-:W-:Y:S04]  /*1860*/  BSSY.RECONVERGENT B0, `(.L_x_24) ;  /* 0x0000003000007945 */ /* 0x000fe80003800200 */
[----:B------:R-:W-:Y:S05]  /*1870*/  @P4 BRA `(.L_x_25) ;  /* 0x0000000000044947 */ /* 0x000fea0003800000 */
[----:B------:R-:W-:Y:S05]  /*1880*/  BPT.TRAP 0x1 ;  /* 0x000000040000795c */ /* 0x000fea0000300000 */
.L_x_25:
[----:B------:R-:W-:Y:S05]  /*1890*/  BSYNC.RECONVERGENT B0 ;  /* 0x0000000000007941 */ /* 0x000fea0003800200 */
.L_x_24:
[----:B------:R-:W-:Y:S02]  /*18a0*/  UIADD3 UR6, UPT, UPT, UR17, 0x1, URZ ;  /* 0x0000000111067890 */ /* 0x000fe4000fffe0ff */
[----:B------:R-:W-:Y:S02]  /*18b0*/  ULEA UR32, UR17, UR4, 0xc ;  /* 0x0000000411207291 */ /* 0x000fe4000f8e60ff */
[----:B------:R-:W-:Y:S02]  /*18c0*/  UISETP.NE.AND UP0, UPT, UR6, 0x9, UPT ;  /* 0x000000090600788c */ /* 0x000fe4000bf05270 */
[----:B------:R-:W-:Y:S02]  /*18d0*/  UIADD3 UR26, UP1, UPT, UR22, 0x80, URZ ;  /* 0x00000080161a7890 */ /* 0x000fe4000ff3e0ff */
[----:B------:R-:W-:Y:S02]  /*18e0*/  USEL UR9, URZ, 0x1, UP0 ;  /* 0x00000001ff097887 */ /* 0x000fe40008000000 */
[----:B------:R-:W-:-:S02]  /*18f0*/  USEL UR6, UR6, URZ, UP0 ;  /* 0x000000ff06067287 */ /* 0x000fc40008000000 */
[----:B------:R-:W-:Y:S02]  /*1900*/  UIADD3 UR20, UP0, UPT, UR22, 0x180, URZ ;  /* 0x0000018016147890 */ /* 0x000fe4000ff1e0ff */
[----:B------:R-:W-:Y:S01]  /*1910*/  ULEA UR8, UR6, UR4, 0x3 ;  /* 0x0000000406087291 */ /* 0x000fe2000f8e18ff */
[----:B------:R-:W-:Y:S01]  /*1920*/  LOP3.LUT R17, R17, UR9, RZ, 0x3c, !PT ;  /* 0x0000000911117c12 */ /* 0x000fe2000f8e3cff */
[----:B------:R-:W-:Y:S02]  /*1930*/  USHF.L.U32 UR34, UR16, 0x5, URZ ;  /* 0x0000000510227899 */ /* 0x000fe400080006ff */
[----:B------:R-:W-:Y:S01]  /*1940*/  UIADD3.X UR27, UPT, UPT, URZ, UR23, URZ, UP1, !UPT ;  /* 0x00000017ff1b7290 */ /* 0x000fe20008ffe4ff */
[----:B-1----:R-:W-:Y:S01]  /*1950*/  SHF.L.U32 R2, R17, 0x1f, RZ ;  /* 0x0000001f11027819 */ /* 0x002fe200000006ff */
[----:B------:R-:W-:Y:S02]  /*1960*/  UIADD3 UR32, UPT, UPT, UR32, 0x8800, URZ ;  /* 0x0000880020207890 */ /* 0x000fe4000fffe0ff */
[----:B------:R-:W-:Y:S01]  /*1970*/  UIADD3.X UR21, UPT, UPT, URZ, UR23, URZ, UP0, !UPT ;  /* 0x00000017ff157290 */ /* 0x000fe200087fe4ff */
[----:B------:R1:W1:Y:S01]  /*1980*/  SYNCS.PHASECHK.TRANS64.TRYWAIT P0, [UR8+0x48], R2 ;  /* 0x00004802ff0075a7 */ /* 0x0002620008001108 */
[----:B------:R-:W-:Y:S01]  /*1990*/  ULEA UR8, UR17, UR4, 0xe ;  /* 0x0000000411087291 */ /* 0x000fe2000f8e70ff */
[----:B------:R-:W-:Y:S01]  /*19a0*/  UMOV UR18, 0x0 ;  /* 0x0000000000127882 */ /* 0x000fe20000000000 */
[----:B------:R-:W-:-:S02]  /*19b0*/  UMOV UR19, 0x10000000 ;  /* 0x1000000000137882 */ /* 0x000fc40000000000 */
[----:B------:R-:W-:Y:S01]  /*19c0*/  UIADD3 UR8, UPT, UPT, UR8, 0x11800, URZ ;  /* 0x0001180008087890 */ /* 0x000fe2000fffe0ff */
[----:B------:R1:W-:Y:S01]  /*19d0*/  UTMALDG.3D [UR32], [UR26], desc[UR18] ;  /* 0x000012201a0075b4 */ /* 0x0003e20008011000 */
[----:B------:R-:W-:Y:S01]  /*19e0*/  UMOV UR12, UR36 ;  /* 0x00000024000c7c82 */ /* 0x000fe20008000000 */
[----:B------:R-:W-:Y:S01]  /*19f0*/  UMOV UR9, UR33 ;  /* 0x0000002100097c82 */ /* 0x000fe20008000000 */
[----:B------:R-:W-:Y:S01]  /*1a00*/  UMOV UR10, UR34 ;  /* 0x00000022000a7c82 */ /* 0x000fe20008000000 */
[----:B------:R-:W-:Y:S01]  /*1a10*/  UIADD3 UR16, UPT, UPT, UR16, 0x1, URZ ;  /* 0x0000000110107890 */ /* 0x000fe2000fffe0ff */
[----:B------:R-:W-:Y:S01]  /*1a20*/  UMOV UR24, UR5 ;  /* 0x0000000500187c82 */ /* 0x000fe20008000000 */
[----:B------:R-:W-:Y:S02]  /*1a30*/  UMOV UR17, UR6 ;  /* 0x0000000600117c82 */ /* 0x000fe40008000000 */
[----:B------:R1:W-:Y:S01]  /*1a40*/  UTMALDG.3D [UR8], [UR20], desc[UR18] ;  /* 0x00001208140075b4 */ /* 0x0003e20008011000 */
[----:B------:R-:W-:-:S09]  /*1a50*/  UISETP.NE.AND UP0, UPT, UR16, UR5, UPT ;  /* 0x000000051000728c */ /* 0x000fd2000bf05270 */
[----:B------:R-:W-:Y:S05]  /*1a60*/  BRA.U UP0, `(.L_x_26) ;  /* 0xfffffffd00607547 */ /* 0x000fea000b83ffff */
.L_x_21:
[----:B-1----:R-:W-:Y:S01]  /*1a70*/  ULEA UR8, UR6, UR4, 0x3 ;  /* 0x0000000406087291 */ /* 0x002fe2000f8e18ff */
[----:B------:R-:W-:Y:S01]  /*1a80*/  SHF.L.U32 R2, R17, 0x1f, RZ ;  /* 0x0000001f11027819 */ /* 0x000fe200000006ff */
[----:B------:R-:W-:Y:S01]  /*1a90*/  @!P1 SYNCS.ARRIVE.TRANS64.A1T0 RZ, [UR4+0xd8], RZ ;  /* 0x0000d8ffffff99a7 */ /* 0x000fe20008100004 */
[----:B------:R-:W-:-:S06]  /*1aa0*/  UISETP.GT.AND UP0, UPT, UR15, UR14, UPT ;  /* 0x0000000e0f00728c */ /* 0x000fcc000bf04270 */
[----:B--2---:R1:W2:Y:S03]  /*1ab0*/  SYNCS.PHASECHK.TRANS64.TRYWAIT P0, [UR8+0x48], R2 ;  /* 0x00004802ff0075a7 */ /* 0x0042a60008001108 */
[----:B------:R-:W-:Y:S05]  /*1ac0*/  BRA.U !UP0, `(.L_x_27) ;  /* 0x0000000108ac7547 */ /* 0x000fea000b800000 */
[----:B------:R-:W-:Y:S01]  /*1ad0*/  UIADD3 UR21, UPT, UPT, UR7, UR24, URZ ;  /* 0x0000001807157290 */ /* 0x000fe2000fffe0ff */
[----:B------:R-:W-:-:S11]  /*1ae0*/  UMOV UR25, UR6 ;  /* 0x0000000600197c82 */ /* 0x000fd60008000000 */
.L_x_32:
[----:B-1----:R-:W-:Y:S01]  /*1af0*/  ULEA UR17, UR25, UR4, 0x3 ;  /* 0x0000000419117291 */ /* 0x002fe2000f8e18ff */
[----:B--2---:R-:W-:Y:S01]  /*1b00*/  @!P5 MOV R3, 0x5000 ;  /* 0x000050000003d802 */ /* 0x004fe20000000f00 */
[----:B--2---:R-:W-:Y:S10]  /*1b10*/  @P0 BRA `(.L_x_28) ;  /* 0x00000000000c0947 */ /* 0x004ff40003800000 */
[----:B------:R-:W-:-:S04]  /*1b20*/  SHF.L.U32 R4, R17, 0x1f, RZ ;  /* 0x0000001f11047819 */ /* 0x000fc800000006ff */
[----:B------:R-:W2:Y:S02]  /*1b30*/  SYNCS.PHASECHK.TRANS64.TRYWAIT P0, [UR17+0x48], R4 ;  /* 0x00004804ff0075a7 */ /* 0x000ea40008001111 */
[----:B--2---:R-:W-:Y:S05]  /*1b40*/  @!P0 BRA `(.L_x_29) ;  /* 0x0000007400a08947 */ /* 0x004fea0003800000 */
.L_x_28:
[----:B------:R2:W-:Y:S01]  /*1b50*/  @!P5 SYNCS.ARRIVE.TRANS64 RZ, [UR17], R3 ;  /* 0x00000003ffffd9a7 */ /* 0x0005e20008000011 */
[----:B------:R-:W-:Y:S04]  /*1b60*/  BSSY.RECONVERGENT B0, `(.L_x_30) ;  /* 0x0000003000007945 */ /* 0x000fe80003800200 */
[----:B------:R-:W-:Y:S05]  /*1b70*/  @P4 BRA `(.L_x_31) ;  /* 0x0000000000044947 */ /* 0x000fea0003800000 */
[----:B------:R-:W-:Y:S05]  /*1b80*/  BPT.TRAP 0x1 ;  /* 0x000000040000795c */ /* 0x000fea0000300000 */
.L_x_31:
[----:B------:R-:W-:Y:S05]  /*1b90*/  BSYNC.RECONVERGENT B0 ;  /* 0x0000000000007941 */ /* 0x000fea0003800200 */
.L_x_30:
        /* <DEDUP_REMOVED lines=10> */
[----:B------:R-:W-:Y:S01]  /*1c40*/  UIADD3 UR16, UPT, UPT, UR16, 0x8800, URZ ;  /* 0x0000880010107890 */ /* 0x000fe2000fffe0ff */
[----:B-1----:R-:W-:Y:S01]  /*1c50*/  SHF.L.U32 R2, R17, 0x1f, RZ ;  /* 0x0000001f11027819 */ /* 0x002fe200000006ff */
[----:B------:R-:W-:Y:S02]  /*1c60*/  UIADD3.X UR31, UPT, UPT, URZ, UR23, URZ, UP1, !UPT ;  /* 0x00000017ff1f7290 */ /* 0x000fe40008ffe4ff */
[----:B------:R-:W-:Y:S01]  /*1c70*/  UIADD3.X UR29, UPT, UPT, URZ, UR23, URZ, UP0, !UPT ;  /* 0x00000017ff1d7290 */ /* 0x000fe200087fe4ff */
[----:B------:R1:W1:Y:S01]  /*1c80*/  SYNCS.PHASECHK.TRANS64.TRYWAIT P0, [UR8+0x48], R2 ;  /* 0x00004802ff0075a7 */ /* 0x0002620008001108 */
[----:B------:R-:W-:Y:S01]  /*1c90*/  ULEA UR8, UR25, UR4, 0xe ;  /* 0x0000000419087291 */ /* 0x000fe2000f8e70ff */
[----:B------:R-:W-:Y:S01]  /*1ca0*/  UMOV UR26, 0x0 ;  /* 0x00000000001a7882 */ /* 0x000fe20000000000 */
[----:B------:R-:W-:-:S02]  /*1cb0*/  UMOV UR27, 0x10000000 ;  /* 0x10000000001b7882 */ /* 0x000fc40000000000 */
[----:B------:R-:W-:Y:S01]  /*1cc0*/  UIADD3 UR8, UPT, UPT, UR8, 0x11800, URZ ;  /* 0x0001180008087890 */ /* 0x000fe2000fffe0ff */
[----:B------:R-:W-:Y:S01]  /*1cd0*/  UMOV UR19, UR35 ;  /* 0x0000002300137c82 */ /* 0x000fe20008000000 */
[----:B------:R-:W-:Y:S01]  /*1ce0*/  UMOV UR20, UR36 ;  /* 0x0000002400147c82 */ /* 0x000fe20008000000 */
[----:B------:R-:W-:Y:S01]  /*1cf0*/  UMOV UR12, UR36 ;  /* 0x00000024000c7c82 */ /* 0x000fe20008000000 */
[----:B------:R-:W-:Y:S01]  /*1d00*/  UMOV UR9, UR17 ;  /* 0x0000001100097c82 */ /* 0x000fe20008000000 */
[----:B------:R-:W-:Y:S01]  /*1d10*/  UMOV UR10, UR18 ;  /* 0x00000012000a7c82 */ /* 0x000fe20008000000 */
[----:B------:R1:W-:Y:S01]  /*1d20*/  UTMALDG.3D [UR16], [UR30], desc[UR26] ;  /* 0x00001a101e0075b4 */ /* 0x0003e20008011000 */
[----:B------:R-:W-:Y:S01]  /*1d30*/  UIADD3 UR24, UPT, UPT, UR24, 0x1, URZ ;  /* 0x0000000118187890 */ /* 0x000fe2000fffe0ff */
[----:B------:R-:W-:-:S03]  /*1d40*/  UMOV UR25, UR6 ;  /* 0x0000000600197c82 */ /* 0x000fc60008000000 */
[----:B------:R-:W-:Y:S01]  /*1d50*/  UISETP.NE.AND UP0, UPT, UR24, UR21, UPT ;  /* 0x000000151800728c */ /* 0x000fe2000bf05270 */
[----:B------:R1:W-:Y:S08]  /*1d60*/  UTMALDG.3D [UR8], [UR28], desc[UR26] ;  /* 0x00001a081c0075b4 */ /* 0x0003f00008011000 */
[----:B------:R-:W-:Y:S05]  /*1d70*/  BRA.U UP0, `(.L_x_32) ;  /* 0xfffffffd005c7547 */ /* 0x000fea000b83ffff */
.L_x_27:
[C---:B-1----:R-:W-:Y:S01]  /*1d80*/  LEA R2, R16.reuse, UR4, 0x3 ;  /* 0x0000000410027c11 */ /* 0x042fe2000f8e18ff */
[----:B------:R-:W-:Y:S01]  /*1d90*/  NOP ;  /* 0x0000000000007918 */ /* 0x000fe20000000000 */
[----:B--2---:R-:W-:Y:S02]  /*1da0*/  SHF.L.U32 R3, R13, 0x1f, RZ ;  /* 0x0000001f0d037819 */ /* 0x004fe400000006ff */
[----:B------:R-:W-:Y:S02]  /*1db0*/  LEA R4, R16, UR4, 0x4 ;  /* 0x0000000410047c11 */ /* 0x000fe4000f8e20ff */
[----:B------:R-:W1:Y:S02]  /*1dc0*/  SYNCS.PHASECHK.TRANS64.TRYWAIT P0, [R2+URZ+0xe0], R3 ;  /* 0x0000e003020075a7 */ /* 0x000e6400080011ff */
[----:B-1----:R-:W-:Y:S05]  /*1dd0*/  @!P0 BRA `(.L_x_33) ;  /* 0x0000007400148947 */ /* 0x002fea0003800000 */
.L_x_140:
[----:B------:R-:W2:Y:S01]  /*1de0*/  LDS.128 R4, [R4+0x170] ;  /* 0x0001700004047984 */ /* 0x000ea20000000c00 */
[----:B---3--:R-:W-:Y:S01]  /*1df0*/  ISETP.GE.AND P0, PT, R40, 0x1, PT ;  /* 0x000000012800780c */ /* 0x008fe20003f06270 */
[----:B-1----:R-:W-:Y:S01]  /*1e00*/  VIADD R2, R2, 0xf0 ;  /* 0x000000f002027836 */ /* 0x002fe20000000000 */
[----:B------:R-:W-:Y:S01]  /*1e10*/  @!PT LDS RZ, [RZ] ;  /* 0x00000000fffff984 */ /* 0x000fe20000000800 */
[----:B------:R-:W-:Y:S01]  /*1e20*/  @!PT LDS RZ, [RZ] ;  /* 0x00000000fffff984 */ /* 0x000fe20000000800 */
[----:B------:R-:W-:Y:S01]  /*1e30*/  @!PT LDS RZ, [RZ] ;  /* 0x00000000fffff984 */ /* 0x000fe20000000800 */
[----:B------:R-:W-:Y:S01]  /*1e40*/  @!PT LDS RZ, [RZ] ;  /* 0x00000000fffff984 */ /* 0x000fe20000000800 */
[----:B------:R1:W-:Y:S06]  /*1e50*/  MEMBAR.ALL.CTA ;  /* 0x0000000000007992 */ /* 0x0003ec0000008000 */
[----:B-1----:R-:W1:Y:S01]  /*1e60*/  FENCE.VIEW.ASYNC.S ;  /* 0x00000000000073c6 */ /* 0x002e620000000000 */
[----:B------:R-:W-:-:S04]  /*1e70*/  PRMT R2, RZ, 0x654, R2 ;  /* 0x00000654ff027816 */ /* 0x000fc80000000002 */
[----:B-1----:R1:W-:Y:S01]  /*1e80*/  SYNCS.ARRIVE.TRANS64.RED.A1T0 RZ, [R2+URZ], RZ ;  /* 0x000000ff02ff79a7 */ /* 0x0023e200081004ff */
[----:B--2---:R-:W-:-:S13]  /*1e90*/  LOP3.LUT P2, RZ, R6, 0x1, RZ, 0xc0, !PT ;  /* 0x0000000106ff7812 */ /* 0x004fda000784c0ff */
[----:B------:R-:W-:Y:S01]  /*1ea0*/  @P2 SHF.R.U32.HI R3, RZ, 0x10, R5 ;  /* 0x00000010ff032819 */ /* 0x000fe20000011605 */
[----:B------:R-:W-:Y:S01]  /*1eb0*/  VOTEU.ANY UP0, P2 ;  /* 0x0000000000ff7886 */ /* 0x000fe20001000100 */
[----:B------:R-:W-:Y:S02]  /*1ec0*/  @P2 MOV R10, R4 ;  /* 0x00000004000a2202 */ /* 0x000fe40000000f00 */
[----:B------:R-:W-:Y:S02]  /*1ed0*/  @P2 R2UR.BROADCAST UR8, R3 ;  /* 0x00000000030822ca */ /* 0x000fe400008e0000 */
[----:B------:R-:W-:-:S11]  /*1ee0*/  @P2 LOP3.LUT R9, R5, 0xffff, RZ, 0xc0, !PT ;  /* 0x0000ffff05092812 */ /* 0x000fd600078ec0ff */
[----:B------:R-:W-:Y:S01]  /*1ef0*/  @UP0 UMOV UR36, UR8 ;  /* 0x0000000800240c82 */ /* 0x000fe20008000000 */
[----:B-1----:R-:W-:Y:S05]  /*1f00*/  @!P0 BRA `(.L_x_34) ;  /* 0x0000000000b88947 */ /* 0x002fea0003800000 */
[----:B------:R-:W4:Y:S01]  /*1f10*/  LDC.64 R4, c[0x0][0xb18] ;  /* 0x0002c600ff047b82 */ /* 0x000f220000000a00 */
[----:B------:R-:W-:-:S07]  /*1f20*/  ISETP.NE.AND P3, PT, R40, 0x1, PT ;  /* 0x000000012800780c */ /* 0x000fce0003f65270 */
[----:B------:R-:W1:Y:S08]  /*1f30*/  LDC.64 R6, c[0x0][0xb10] ;  /* 0x0002c400ff067b82 */ /* 0x000e700000000a00 */
[----:B------:R-:W2:Y:S08]  /*1f40*/  LDC R14, c[0x0][0xb20] ;  /* 0x0002c800ff0e7b82 */ /* 0x000eb00000000800 */
[----:B------:R-:W3:Y:S01]  /*1f50*/  LDC R15, c[0x0][0xb0c] ;  /* 0x0002c300ff0f7b82 */ /* 0x000ee20000000800 */
[----:B----4-:R-:W-:Y:S01]  /*1f60*/  IMAD.HI.U32 R19, R0, R5, RZ ;  /* 0x0000000500137227 */ /* 0x010fe200078e00ff */
[----:B------:R-:W-:-:S03]  /*1f70*/  ISETP.NE.AND P0, PT, R4, 0x1, PT ;  /* 0x000000010400780c */ /* 0x000fc60003f05270 */
[----:B------:R-:W-:-:S03]  /*1f80*/  IMAD.HI.U32 R5, R9, R5, RZ ;  /* 0x0000000509057227 */ /* 0x000fc600078e00ff */
[----:B------:R-:W4:Y:S01]  /*1f90*/  LDC.64 R2, c[0x0][0xb28] ;  /* 0x0002ca00ff027b82 */ /* 0x000f220000000a00 */
[----:B-1----:R-:W-:-:S04]  /*1fa0*/  IMAD.HI.U32 R20, R8, R6, RZ ;  /* 0x0000000608147227 */ /* 0x002fc800078e00ff */
[----:B------:R-:W-:Y:S01]  /*1fb0*/  IMAD.HI.U32 R21, R10, R6, RZ ;  /* 0x000000060a157227 */ /* 0x000fe200078e00ff */
[----:B------:R-:W-:Y:S02]  /*1fc0*/  SHF.R.U32.HI R20, RZ, R7, R20 ;  /* 0x00000007ff147219 */ /* 0x000fe40000011614 */
[-C--:B--2---:R-:W-:Y:S02]  /*1fd0*/  SHF.R.U32.HI R19, RZ, R14.reuse, R19 ;  /* 0x0000000eff137219 */ /* 0x084fe40000011613 */
[----:B------:R-:W-:Y:S02]  /*1fe0*/  SHF.R.U32.HI R5, RZ, R14, R5 ;  /* 0x0000000eff057219 */ /* 0x000fe40000011605 */
[----:B------:R-:W-:Y:S02]  /*1ff0*/  SEL R19, R0, R19, !P0 ;  /* 0x0000001300137207 */ /* 0x000fe40004000000 */
[----:B------:R-:W-:Y:S02]  /*2000*/  SHF.R.U32.HI R21, RZ, R7, R21 ;  /* 0x00000007ff157219 */ /* 0x000fe40000011615 */
[----:B---3--:R-:W-:-:S02]  /*2010*/  ISETP.NE.AND P1, PT, R15, 0x1, PT ;  /* 0x000000010f00780c */ /* 0x008fc40003f25270 */
[----:B------:R-:W-:Y:S02]  /*2020*/  SEL R5, R9, R5, !P0 ;  /* 0x0000000509057207 */ /* 0x000fe40004000000 */
[----:B------:R-:W-:Y:S02]  /*2030*/  SEL R20, R8, R20, !P1 ;  /* 0x0000001408147207 */ /* 0x000fe40004800000 */
[----:B------:R-:W-:Y:S01]  /*2040*/  SEL R21, R10, R21, !P1 ;  /* 0x000000150a157207 */ /* 0x000fe20004800000 */
[----:B----4-:R-:W-:-:S04]  /*2050*/  IMAD.HI.U32 R18, R19, R2, RZ ;  /* 0x0000000213127227 */ /* 0x010fc800078e00ff */
        /* <DEDUP_REMOVED lines=10> */
[----:B------:R-:W-:-:S04]  /*2100*/  @!P0 IMAD.HI.U32 R7, R21, R2, RZ ;  /* 0x0000000215078227 */ /* 0x000fc800078e00ff */
[----:B------:R-:W-:Y:S01]  /*2110*/  IMAD.MOV R2, RZ, RZ, -R6 ;  /* 0x000000ffff027224 */ /* 0x000fe200078e0a06 */
[----:B------:R-:W-:Y:S02]  /*2120*/  @!P0 SHF.R.U32.HI R3, RZ, R3, R7 ;  /* 0x00000003ff038219 */ /* 0x000fe40000011607 */
[----:B------:R-:W-:Y:S01]  /*2130*/  IADD3 R7, PT, PT, -R5, RZ, RZ ;  /* 0x000000ff05077210 */ /* 0x000fe20007ffe1ff */
[----:B------:R-:W-:Y:S01]  /*2140*/  IMAD R2, R40, R2, R5 ;  /* 0x0000000228027224 */ /* 0x000fe200078e0205 */
        /* <DEDUP_REMOVED lines=10> */
.L_x_34:
[----:B------:R-:W1:Y:S02]  /*21f0*/  LDCU UR8, c[0x0][0xb30] ;  /* 0x00016600ff0877ac */ /* 0x000e640008000800 */
[----:B-1----:R-:W-:-:S09]  /*2200*/  UISETP.NE.AND UP0, UPT, UR8, 0x1, UPT ;  /* 0x000000010800788c */ /* 0x002fd2000bf05270 */
[----:B------:R-:W-:Y:S05]  /*2210*/  BRA.U UP0, `(.L_x_35) ;  /* 0x0000000100407547 */ /* 0x000fea000b800000 */
[----:B------:R-:W1:Y:S08]  /*2220*/  LDC.64 R4, c[0x0][0xb10] ;  /* 0x0002c400ff047b82 */ /* 0x000e700000000a00 */
[----:B------:R-:W2:Y:S08]  /*2230*/  LDC.64 R2, c[0x0][0xb18] ;  /* 0x0002c600ff027b82 */ /* 0x000eb00000000a00 */
[----:B------:R-:W3:Y:S08]  /*2240*/  LDC R6, c[0x0][0xb20] ;  /* 0x0002c800ff067b82 */ /* 0x000ef00000000800 */
[----:B------:R-:W4:Y:S01]  /*2250*/  LDC R7, c[0x0][0xb0c] ;  /* 0x0002c300ff077b82 */ /* 0x000f220000000800 */
[----:B-1----:R-:W-:-:S05]  /*2260*/  IMAD.HI.U32 R4, R10, R4, RZ ;  /* 0x000000040a047227 */ /* 0x002fca00078e00ff */
[----:B------:R-:W-:Y:S01]  /*2270*/  SHF.R.U32.HI R4, RZ, R5, R4 ;  /* 0x00000005ff047219 */ /* 0x000fe20000011604 */
[----:B--2---:R-:W-:Y:S01]  /*2280*/  IMAD.HI.U32 R3, R9, R3, RZ ;  /* 0x0000000309037227 */ /* 0x004fe200078e00ff */
[----:B------:R-:W-:-:S04]  /*2290*/  ISETP.NE.AND P0, PT, R2, 0x1, PT ;  /* 0x000000010200780c */ /* 0x000fc80003f05270 */
[----:B---3--:R-:W-:-:S04]  /*22a0*/  SHF.R.U32.HI R3, RZ, R6, R3 ;  /* 0x00000006ff037219 */ /* 0x008fc80000011603 */
[----:B------:R-:W-:Y:S02]  /*22b0*/  SEL R3, R9, R3, !P0 ;  /* 0x0000000309037207 */ /* 0x000fe40004000000 */
[----:B----4-:R-:W-:-:S04]  /*22c0*/  ISETP.NE.AND P1, PT, R7, 0x1, PT ;  /* 0x000000010700780c */ /* 0x010fc80003f25270 */
[----:B------:R-:W-:-:S05]  /*22d0*/  SEL R4, R10, R4, !P1 ;  /* 0x000000040a047207 */ /* 0x000fca0004800000 */
[----:B------:R-:W-:Y:S02]  /*22e0*/  IMAD.IADD R5, R3, 0x1, -R4 ;  /* 0x0000000103057824 */ /* 0x000fe400078e0a04 */
[----:B------:R-:W-:Y:S02]  /*22f0*/  IMAD.IADD R3, R4, 0x1, -R3 ;  /* 0x0000000104037824 */ /* 0x000fe400078e0a03 */
[----:B------:R-:W-:Y:S02]  /*2300*/  IMAD R10, R5, R7, R10 ;  /* 0x00000007050a7224 */ /* 0x000fe400078e020a */
[----:B------:R-:W-:-:S07]  /*2310*/  IMAD R9, R3, R2, R9 ;  /* 0x0000000203097224 */ /* 0x000fce00078e0209 */
.L_x_35:
[----:B------:R-:W-:Y:S01]  /*2320*/  VIADD R16, R16, 0x1 ;  /* 0x0000000110107836 */ /* 0x000fe20000000000 */
[----:B------:R-:W-:Y:S01]  /*2330*/  PLOP3.LUT P1, PT, PT, PT, PT, 0x80, 0x8 ;  /* 0x000000000008781c */ /* 0x000fe20003f2f070 */
[----:B------:R-:W-:Y:S02]  /*2340*/  IMAD.IADD R15, R10, 0x1, R87 ;  /* 0x000000010a0f7824 */ /* 0x000fe400078e0257 */
[----:B------:R-:W-:Y:S01]  /*2350*/  IMAD.IADD R14, R9, 0x1, R86 ;  /* 0x00000001090e7824 */ /* 0x000fe200078e0256 */
[----:B------:R-:W-:-:S04]  /*2360*/  ISETP.NE.AND P0, PT, R16, 0x2, PT ;  /* 0x000000021000780c */ /* 0x000fc80003f05270 */
[----:B------:R-:W-:Y:S02]  /*2370*/  SEL R2, RZ, 0x1, P0 ;  /* 0x00000001ff027807 */ /* 0x000fe40000000000 */
[----:B------:R-:W-:Y:S02]  /*2380*/  SEL R16, R16, RZ, P0 ;  /* 0x000000ff10107207 */ /* 0x000fe40000000000 */
[----:B------:R-:W-:Y:S01]  /*2390*/  LOP3.LUT R13, R13, R2, RZ, 0x3c, !PT ;  /* 0x000000020d0d7212 */ /* 0x000fe200078e3cff */
[----:B------:R-:W-:Y:S06]  /*23a0*/  @P2 BRA `(.L_x_36) ;  /* 0xfffffff000982947 */ /* 0x000fec000383ffff */
[----:B------:R-:W-:Y:S01]  /*23b0*/  UIADD3 UR4, UPT, UPT, UR4, 0x48, URZ ;  /* 0x0000004804047890 */ /* 0x000fe2000fffe0ff */
[----:B------:R-:W-:-:S03]  /*23c0*/  SHF.L.U32 R2, R17, 0x1f, RZ ;  /* 0x0000001f11027819 */ /* 0x000fc600000006ff */
[----:B------:R-:W-:-:S09]  /*23d0*/  ULEA UR5, UR6, UR4, 0x3 ;  /* 0x0000000406057291 */ /* 0x000fd2000f8e18ff */
[----:B------:R-:W1:Y:S02]  /*23e0*/  SYNCS.PHASECHK.TRANS64.TRYWAIT P0, [UR5], R2 ;  /* 0x00000002ff0075a7 */ /* 0x000e640008001105 */
[----:B-1----:R-:W-:Y:S05]  /*23f0*/  @!P0 BRA `(.L_x_37) ;  /* 0x0000006c00a08947 */ /* 0x002fea0003800000 */
.L_x_142:
[----:B------:R-:W-:-:S04]  /*2400*/  UIADD3 UR6, UPT, UPT, UR6, 0x1, URZ ;  /* 0x0000000106067890 */ /* 0x000fc8000fffe0ff */
[----:B------:R-:W-:-:S04]  /*2410*/  UISETP.NE.AND UP0, UPT, UR6, 0x9, UPT ;  /* 0x000000090600788c */ /* 0x000fc8000bf05270 */
[----:B------:R-:W-:Y:S02]  /*2420*/  USEL UR7, URZ, 0x1, UP0 ;  /* 0x00000001ff077887 */ /* 0x000fe40008000000 */
[----:B------:R-:W-:-:S04]  /*2430*/  USEL UR6, UR6, URZ, UP0 ;  /* 0x000000ff06067287 */ /* 0x000fc80008000000 */
[----:B------:R-:W-:Y:S01]  /*2440*/  ULEA UR5, UR6, UR4, 0x3 ;  /* 0x0000000406057291 */ /* 0x000fe2000f8e18ff */
[----:B-1----:R-:W-:-:S04]  /*2450*/  LOP3.LUT R2, R17, UR7, RZ, 0x3c, !PT ;  /* 0x0000000711027c12 */ /* 0x002fc8000f8e3cff */
[----:B------:R-:W-:-:S04]  /*2460*/  SHF.L.U32 R3, R2, 0x1f, RZ ;  /* 0x0000001f02037819 */ /* 0x000fc800000006ff */
[----:B------:R-:W1:Y:S02]  /*2470*/  SYNCS.PHASECHK.TRANS64.TRYWAIT P0, [UR5], R3 ;  /* 0x00000003ff0075a7 */ /* 0x000e640008001105 */
[----:B-1----:R-:W-:Y:S05]  /*2480*/  @!P0 BRA `(.L_x_38) ;  /* 0x0000006c00948947 */ /* 0x002fea0003800000 */
.L_x_144:
[----:B------:R-:W-:-:S04]  /*2490*/  UIADD3 UR6, UPT, UPT, UR6, 0x1, URZ ;  /* 0x0000000106067890 */ /* 0x000fc8000fffe0ff */
[----:B------:R-:W-:-:S04]  /*24a0*/  UISETP.NE.AND UP0, UPT, UR6, 0x9, UPT ;  /* 0x000000090600788c */ /* 0x000fc8000bf05270 */
[----:B------:R-:W-:Y:S02]  /*24b0*/  USEL UR7, URZ, 0x1, UP0 ;  /* 0x00000001ff077887 */ /* 0x000fe40008000000 */
[----:B------:R-:W-:-:S04]  /*24c0*/  USEL UR6, UR6, URZ, UP0 ;  /* 0x000000ff06067287 */ /* 0x000fc80008000000 */
[----:B------:R-:W-:Y:S01]  /*24d0*/  ULEA UR5, UR6, UR4, 0x3 ;  /* 0x0000000406057291 */ /* 0x000fe2000f8e18ff */
[----:B------:R-:W-:-:S04]  /*24e0*/  LOP3.LUT R2, R2, UR7, RZ, 0x3c, !PT ;  /* 0x0000000702027c12 */ /* 0x000fc8000f8e3cff */
[----:B-1----:R-:W-:-:S04]  /*24f0*/  SHF.L.U32 R3, R2, 0x1f, RZ ;  /* 0x0000001f02037819 */ /* 0x002fc800000006ff */
[----:B------:R-:W1:Y:S02]  /*2500*/  SYNCS.PHASECHK.TRANS64.TRYWAIT P0, [UR5], R3 ;  /* 0x00000003ff0075a7 */ /* 0x000e640008001105 */
[----:B-1----:R-:W-:Y:S05]  /*2510*/  @!P0 BRA `(.L_x_39) ;  /* 0x0000006c00888947 */ /* 0x002fea0003800000 */
.L_x_146:
        /* <DEDUP_REMOVED lines=9> */
.L_x_148:
        /* <DEDUP_REMOVED lines=9> */
.L_x_150:
        /* <DEDUP_REMOVED lines=9> */
.L_x_152:
        /* <DEDUP_REMOVED lines=9> */
.L_x_154:
        /* <DEDUP_REMOVED lines=9> */
.L_x_156:
[----:B------:R-:W-:-:S04]  /*27f0*/  UIADD3 UR6, UPT, UPT, UR6, 0x1, URZ ;  /* 0x0000000106067890 */ /* 0x000fc8000fffe0ff */
[----:B------:R-:W-:-:S04]  /*2800*/  UISETP.NE.AND UP0, UPT, UR6, 0x9, UPT ;  /* 0x000000090600788c */ /* 0x000fc8000bf05270 */
[----:B------:R-:W-:Y:S02]  /*2810*/  USEL UR5, URZ, 0x1, UP0 ;  /* 0x00000001ff057887 */ /* 0x000fe40008000000 */
[----:B------:R-:W-:-:S04]  /*2820*/  USEL UR6, UR6, URZ, UP0 ;  /* 0x000000ff06067287 */ /* 0x000fc80008000000 */
[----:B------:R-:W-:Y:S01]  /*2830*/  ULEA UR6, UR6, UR4, 0x3 ;  /* 0x0000000406067291 */ /* 0x000fe2000f8e18ff */
[----:B------:R-:W-:-:S04]  /*2840*/  LOP3.LUT R2, R2, UR5, RZ, 0x3c, !PT ;  /* 0x0000000502027c12 */ /* 0x000fc8000f8e3cff */
[----:B------:R-:W-:Y:S01]  /*2850*/  SHF.L.U32 R2, R2, 0x1f, RZ ;  /* 0x0000001f02027819 */ /* 0x000fe200000006ff */
[----:B-1--4-:R-:W-:-:S07]  /*2860*/  IMAD.U32 R0, RZ, RZ, UR6 ;  /* 0x00000006ff007e24 */ /* 0x012fce000f8e00ff */
.L_x_45:
[----:B-1----:R1:W2:Y:S02]  /*2870*/  SYNCS.PHASECHK.TRANS64.TRYWAIT P0, [R0+URZ], R2 ;  /* 0x00000002000075a7 */ /* 0x0022a400080011ff */
[----:B--2---:R-:W-:Y:S05]  /*2880*/  @!P0 NANOSLEEP.SYNCS 0x989680 ;  /* 0x009896800000895d */ /* 0x004fea0003900000 */
[----:B------:R-:W2:Y:S02]  /*2890*/  @!P0 SYNCS.PHASECHK.TRANS64 P0, [R0+URZ], R2 ;  /* 0x00000002000085a7 */ /* 0x000ea400080010ff */
[----:B--2---:R-:W-:Y:S05]  /*28a0*/  @P0 EXIT ;  /* 0x000000000000094d */ /* 0x004fea0003800000 */
[----:B------:R-:W-:Y:S05]  /*28b0*/  BRA `(.L_x_45) ;  /* 0xfffffffc00ec7947 */ /* 0x000fea000383ffff */
.L_x_18:
[----:B------:R-:W-:-:S04]  /*28c0*/  UISETP.NE.AND UP1, UPT, UR37, URZ, UPT ;  /* 0x000000ff2500728c */ /* 0x000fc8000bf25270 */
[----:B------:R-:W-:-:S09]  /*28d0*/  UISETP.NE.OR UP1, UPT, UR8, 0x1, UP1 ;  /* 0x000000010800788c */ /* 0x000fd20008f25670 */
[----:B------:R-:W-:Y:S05]  /*28e0*/  BRA.U UP1, `(.L_x_46) ;  /* 0x0000000501487547 */ /* 0x000fea000b800000 */
[----:B------:R-:W-:Y:S01]  /*28f0*/  ISETP.NE.AND P2, PT, R2, RZ, PT ;  /* 0x000000ff0200720c */ /* 0x000fe20003f45270 */
[----:B------:R-:W-:Y:S01]  /*2900*/  IMAD.MOV.U32 R12, RZ, RZ, 0x1 ;  /* 0x00000001ff0c7424 */ /* 0x000fe200078e00ff */
[----:B------:R-:W-:Y:S02]  /*2910*/  CS2R R10, SRZ ;  /* 0x00000000000a7805 */ /* 0x000fe4000001ff00 */
[----:B------:R-:W-:Y:S01]  /*2920*/  CS2R R8, SRZ ;  /* 0x0000000000087805 */ /* 0x000fe2000001ff00 */
[----:B------:R-:W-:Y:S01]  /*2930*/  UMOV UR4, 0x400 ;  /* 0x0000040000047882 */ /* 0x000fe20000000000 */
[----:B------:R-:W-:Y:S01]  /*2940*/  UMOV UR6, URZ ;  /* 0x000000ff00067c82 */ /* 0x000fe20008000000 */
[----:B------:R-:W-:-:S12]  /*2950*/  ULEA UR37, UR37, UR4, 0x18 ;  /* 0x0000000425257291 */ /* 0x000fd8000f8ec0ff */
.L_x_50:
[----:B------:R-:W-:Y:S02]  /*2960*/  LEA R0, R8, UR37, 0x3 ;  /* 0x0000002508007c11 */ /* 0x000fe4000f8e18ff */
[----:B------:R-:W-:-:S03]  /*2970*/  SHF.L.U32 R4, R9, 0x1f, RZ ;  /* 0x0000001f09047819 */ /* 0x000fc600000006ff */
[----:B------:R-:W-:Y:S01]  /*2980*/  VIADD R5, R0, 0x150 ;  /* 0x0000015000057836 */ /* 0x000fe20000000000 */
[----:B------:R-:W1:Y:S02]  /*2990*/  SYNCS.PHASECHK.TRANS64.TRYWAIT P0, [R0+URZ+0x140], R4 ;  /* 0x00014004000075a7 */ /* 0x000e6400080011ff */
[----:B-1----:R-:W-:Y:S05]  /*29a0*/  @!P0 BRA `(.L_x_47) ;  /* 0x0000006800f48947 */ /* 0x002fea0003800000 */
.L_x_157:
[----:B------:R-:W-:Y:S01]  /*29b0*/  ULEA UR5, UR6, UR37, 0x3 ;  /* 0x0000002506057291 */ /* 0x000fe2000f8e18ff */
[----:B-1----:R-:W-:Y:S01]  /*29c0*/  PRMT R0, RZ, 0x654, R5 ;  /* 0x00000654ff007816 */ /* 0x002fe20000000005 */
[----:B------:R-:W-:Y:S01]  /*29d0*/  @!P2 IMAD.MOV.U32 R4, RZ, RZ, 0x10 ;  /* 0x00000010ff04a424 */ /* 0x000fe200078e00ff */
[----:B------:R-:W-:Y:S01]  /*29e0*/  SHF.L.U32 R5, R12, 0x1f, RZ ;  /* 0x0000001f0c057819 */ /* 0x000fe200000006ff */
[----:B------:R-:W-:Y:S01]  /*29f0*/  UIADD3 UR4, UPT, UPT, UR5, 0xe0, URZ ;  /* 0x000000e005047890 */ /* 0x000fe2000fffe0ff */
[----:B------:R1:W-:Y:S05]  /*2a00*/  SYNCS.ARRIVE.TRANS64.RED.A1T0 RZ, [R0+URZ], RZ ;  /* 0x000000ff00ff79a7 */ /* 0x0003ea00081004ff */
[----:B------:R-:W-:Y:S01]  /*2a10*/  IMAD.U32 R6, RZ, RZ, UR4 ;  /* 0x00000004ff067e24 */ /* 0x000fe2000f8e00ff */
[----:B------:R-:W2:Y:S04]  /*2a20*/  SYNCS.PHASECHK.TRANS64.TRYWAIT P0, [UR5+0xf0], R5 ;  /* 0x0000f005ff0075a7 */ /* 0x000ea80008001105 */
[----:B------:R-:W-:Y:S01]  /*2a30*/  PRMT R6, R2, 0x654, R6 ;  /* 0x0000065402067816 */ /* 0x000fe20000000006 */
[----:B-12---:R-:W-:Y:S06]  /*2a40*/  @!P0 BRA `(.L_x_48) ;  /* 0x0000006800e08947 */ /* 0x006fec0003800000 */
.L_x_159:
[----:B------:R-:W-:Y:S01]  /*2a50*/  ULEA UR4, UR6, UR37, 0x4 ;  /* 0x0000002506047291 */ /* 0x000fe2000f8e20ff */
[----:B------:R-:W-:Y:S01]  /*2a60*/  SEL R3, R6, R3, !P2 ;  /* 0x0000000306037207 */ /* 0x000fe20005000000 */
[----:B------:R-:W-:Y:S01]  /*2a70*/  UIADD3 UR5, UPT, UPT, UR5, 0xe0, URZ ;  /* 0x000000e005057890 */ /* 0x000fe2000fffe0ff */
[----:B-1----:R-:W-:Y:S01]  /*2a80*/  LEA R0, R11, UR37, 0x3 ;  /* 0x000000250b007c11 */ /* 0x002fe2000f8e18ff */
[----:B------:R-:W-:Y:S01]  /*2a90*/  UIADD3 UR4, UPT, UPT, UR4, 0x170, URZ ;  /* 0x0000017004047890 */ /* 0x000fe2000fffe0ff */
[----:B------:R1:W-:Y:S01]  /*2aa0*/  @!P2 SYNCS.ARRIVE.TRANS64.RED RZ, [R3+URZ], R4 ;  /* 0x0000000403ffa9a7 */ /* 0x0003e200080004ff */
[----:B------:R-:W-:Y:S01]  /*2ab0*/  UIADD3 UR6, UPT, UPT, UR6, 0x1, URZ ;  /* 0x0000000106067890 */ /* 0x000fe2000fffe0ff */
[----:B------:R-:W-:-:S03]  /*2ac0*/  VIADD R8, R8, 0x1 ;  /* 0x0000000108087836 */ /* 0x000fc60000000000 */
[----:B------:R-:W-:Y:S02]  /*2ad0*/  UISETP.NE.AND UP0, UPT, UR6, 0x2, UPT ;  /* 0x000000020600788c */ /* 0x000fe4000bf05270 */
[----:B------:R-:W-:Y:S01]  /*2ae0*/  ISETP.NE.AND P0, PT, R8, 0x2, PT ;  /* 0x000000020800780c */ /* 0x000fe20003f05270 */
[----:B------:R-:W-:Y:S06]  /*2af0*/  UGETNEXTWORKID.BROADCAST [UR4], [UR5] ;  /* 0x00000000040073ca */ /* 0x000fec0008000100 */
[----:B------:R-:W-:Y:S02]  /*2b00*/  USEL UR4, URZ, 0x1, UP0 ;  /* 0x00000001ff047887 */ /* 0x000fe40008000000 */
[----:B------:R-:W-:-:S04]  /*2b10*/  USEL UR6, UR6, URZ, UP0 ;  /* 0x000000ff06067287 */ /* 0x000fc80008000000 */
[----:B------:R-:W-:Y:S02]  /*2b20*/  LOP3.LUT R12, R12, UR4, RZ, 0x3c, !PT ;  /* 0x000000040c0c7c12 */ /* 0x000fe4000f8e3cff */
[----:B-1----:R-:W-:-:S04]  /*2b30*/  SHF.L.U32 R4, R10, 0x1f, RZ ;  /* 0x0000001f0a047819 */ /* 0x002fc800000006ff */
[----:B------:R-:W1:Y:S02]  /*2b40*/  SYNCS.PHASECHK.TRANS64.TRYWAIT P1, [R0+URZ+0xe0], R4 ;  /* 0x0000e004000075a7 */ /* 0x000e6400080211ff */
[----:B-1----:R-:W-:Y:S05]  /*2b50*/  @!P1 BRA `(.L_x_49) ;  /* 0x0000006800b49947 */ /* 0x002fea0003800000 */
.L_x_160:
[C---:B-1----:R-:W-:Y:S01]  /*2b60*/  LEA R4, R11.reuse, UR37, 0x4 ;  /* 0x000000250b047c11 */ /* 0x042fe2000f8e20ff */
[----:B------:R-:W-:Y:S01]  /*2b70*/  VIADD R0, R0, 0xf0 ;  /* 0x000000f000007836 */ /* 0x000fe20000000000 */
[----:B------:R-:W-:Y:S01]  /*2b80*/  SEL R8, R8, RZ, P0 ;  /* 0x000000ff08087207 */ /* 0x000fe20000000000 */
[----:B------:R-:W-:-:S03]  /*2b90*/  VIADD R11, R11, 0x1 ;  /* 0x000000010b0b7836 */ /* 0x000fc60000000000 */
[----:B------:R-:W1:Y:S01]  /*2ba0*/  LDS.128 R4, [R4+0x170] ;  /* 0x0001700004047984 */ /* 0x000e620000000c00 */
[----:B------:R-:W-:Y:S02]  /*2bb0*/  PRMT R0, RZ, 0x654, R0 ;  /* 0x00000654ff007816 */ /* 0x000fe40000000000 */
[C---:B------:R-:W-:Y:S01]  /*2bc0*/  ISETP.NE.AND P1, PT, R11.reuse, 0x2, PT ;  /* 0x000000020b00780c */ /* 0x040fe20003f25270 */
[----:B------:R-:W-:Y:S01]  /*2bd0*/  @!PT LDS RZ, [RZ] ;  /* 0x00000000fffff984 */ /* 0x000fe20000000800 */
[----:B------:R-:W-:Y:S01]  /*2be0*/  @!PT LDS RZ, [RZ] ;  /* 0x00000000fffff984 */ /* 0x000fe20000000800 */
[----:B------:R-:W-:Y:S01]  /*2bf0*/  @!PT LDS RZ, [RZ] ;  /* 0x00000000fffff984 */ /* 0x000fe20000000800 */
[----:B------:R-:W-:Y:S01]  /*2c00*/  @!PT LDS RZ, [RZ] ;  /* 0x00000000fffff984 */ /* 0x000fe20000000800 */
[----:B------:R2:W-:Y:S06]  /*2c10*/  MEMBAR.ALL.CTA ;  /* 0x0000000000007992 */ /* 0x0005ec0000008000 */
[----:B--2---:R-:W2:Y:S01]  /*2c20*/  FENCE.VIEW.ASYNC.S ;  /* 0x00000000000073c6 */ /* 0x004ea20000000000 */
[----:B------:R-:W-:Y:S01]  /*2c30*/  SEL R11, R11, RZ, P1 ;  /* 0x000000ff0b0b7207 */ /* 0x000fe20000800000 */
[----:B--2---:R2:W-:Y:S01]  /*2c40*/  SYNCS.ARRIVE.TRANS64.RED.A1T0 RZ, [R0+URZ], RZ ;  /* 0x000000ff00ff79a7 */ /* 0x0045e200081004ff */
[----:B-1----:R-:W-:-:S02]  /*2c50*/  LOP3.LUT P3, RZ, R6, 0x1, RZ, 0xc0, !PT ;  /* 0x0000000106ff7812 */ /* 0x002fc4000786c0ff */
[----:B------:R-:W-:-:S04]  /*2c60*/  SEL R4, RZ, 0x1, P1 ;  /* 0x00000001ff047807 */ /* 0x000fc80000800000 */
[----:B------:R-:W-:Y:S02]  /*2c70*/  LOP3.LUT R10, R10, R4, RZ, 0x3c, !PT ;  /* 0x000000040a0a7212 */ /* 0x000fe400078e3cff */
[----:B--2---:R-:W-:-:S04]  /*2c80*/  SEL R0, RZ, 0x1, P0 ;  /* 0x00000001ff007807 */ /* 0x004fc80000000000 */
[----:B------:R-:W-:Y:S01]  /*2c90*/  LOP3.LUT R9, R9, R0, RZ, 0x3c, !PT ;  /* 0x0000000009097212 */ /* 0x000fe200078e3cff */
[----:B------:R-:W-:Y:S06]  /*2ca0*/  @P3 BRA `(.L_x_50) ;  /* 0xfffffffc002c3947 */ /* 0x000fec000383ffff */
[----:B------:R-:W-:Y:S01]  /*2cb0*/  ULEA UR5, UR6, UR37, 0x3 ;  /* 0x0000002506057291 */ /* 0x000fe2000f8e18ff */
[----:B------:R-:W-:-:S08]  /*2cc0*/  SHF.L.U32 R2, R12, 0x1f, RZ ;  /* 0x0000001f0c027819 */ /* 0x000fd000000006ff */
[----:B------:R-:W1:Y:S02]  /*2cd0*/  SYNCS.PHASECHK.TRANS64 P0, [UR5+0xf0], R2 ;  /* 0x0000f002ff0075a7 */ /* 0x000e640008001005 */
[----:B-1----:R-:W-:Y:S05]  /*2ce0*/  @P0 BRA `(.L_x_51) ;  /* 0x0000000000080947 */ /* 0x002fea0003800000 */
[----:B------:R-:W1:Y:S02]  /*2cf0*/  SYNCS.PHASECHK.TRANS64.TRYWAIT P0, [UR5+0xf0], R2 ;  /* 0x0000f002ff0075a7 */ /* 0x000e640008001105 */
[----:B-1----:R-:W-:Y:S05]  /*2d00*/  @!P0 BRA `(.L_x_52) ;  /* 0x00000068005c8947 */ /* 0x002fea0003800000 */
.L_x_51:
[----:B------:R-:W-:-:S04]  /*2d10*/  UIADD3 UR4, UPT, UPT, UR6, 0x1, URZ ;  /* 0x0000000106047890 */ /* 0x000fc8000fffe0ff */
[----:B------:R-:W-:-:S04]  /*2d20*/  UISETP.NE.AND UP0, UPT, UR4, 0x2, UPT ;  /* 0x000000020400788c */ /* 0x000fc8000bf05270 */
[----:B------:R-:W-:Y:S02]  /*2d30*/  USEL UR7, URZ, 0x1, UP0 ;  /* 0x00000001ff077887 */ /* 0x000fe40008000000 */
[----:B------:R-:W-:-:S04]  /*2d40*/  USEL UR4, UR4, URZ, UP0 ;  /* 0x000000ff04047287 */ /* 0x000fc80008000000 */
[----:B------:R-:W-:Y:S01]  /*2d50*/  ULEA UR4, UR4, UR37, 0x3 ;  /* 0x0000002504047291 */ /* 0x000fe2000f8e18ff */
[----:B-1----:R-:W-:-:S04]  /*2d60*/  LOP3.LUT R2, R12, UR7, RZ, 0x3c, !PT ;  /* 0x000000070c027c12 */ /* 0x002fc8000f8e3cff */
[----:B------:R-:W-:-:S04]  /*2d70*/  SHF.L.U32 R0, R2, 0x1f, RZ ;  /* 0x0000001f02007819 */ /* 0x000fc800000006ff */
[----:B------:R-:W1:Y:S02]  /*2d80*/  SYNCS.PHASECHK.TRANS64 P0, [UR4+0xf0], R0 ;  /* 0x0000f000ff0075a7 */ /* 0x000e640008001004 */
[----:B-1----:R-:W-:Y:S05]  /*2d90*/  @P0 EXIT ;  /* 0x000000000000094d */ /* 0x002fea0003800000 */
[----:B------:R-:W-:Y:S02]  /*2da0*/  SHF.L.U32 R2, R2, 0x1f, RZ ;  /* 0x0000001f02027819 */ /* 0x000fe400000006ff */
[----:B------:R-:W-:-:S07]  /*2db0*/  MOV R0, UR4 ;  /* 0x0000000400007c02 */ /* 0x000fce0008000f00 */
.L_x_53:
[----:B-1----:R1:W2:Y:S02]  /*2dc0*/  SYNCS.PHASECHK.TRANS64.TRYWAIT P0, [R0+URZ+0xf0], R2 ;  /* 0x0000f002000075a7 */ /* 0x0022a400080011ff */
[----:B--2---:R-:W-:Y:S05]  /*2dd0*/  @!P0 NANOSLEEP.SYNCS 0x989680 ;  /* 0x009896800000895d */ /* 0x004fea0003900000 */
[----:B------:R-:W2:Y:S02]  /*2de0*/  @!P0 SYNCS.PHASECHK.TRANS64 P0, [R0+URZ+0xf0], R2 ;  /* 0x0000f002000085a7 */ /* 0x000ea400080010ff */
[----:B--2---:R-:W-:Y:S05]  /*2df0*/  @P0 EXIT ;  /* 0x000000000000094d */ /* 0x004fea0003800000 */
[----:B------:R-:W-:Y:S05]  /*2e00*/  BRA `(.L_x_53) ;  /* 0xfffffffc00ec7947 */ /* 0x000fea000383ffff */
.L_x_46:
[----:B------:R-:W-:-:S09]  /*2e10*/  UISETP.NE.AND UP1, UPT, UR8, URZ, UPT ;  /* 0x000000ff0800728c */ /* 0x000fd2000bf25270 */
[----:B------:R-:W-:Y:S05]  /*2e20*/  BRA.U UP1, `(.L_x_54) ;  /* 0x0000000d01947547 */ /* 0x000fea000b800000 */
[----:B------:R-:W-:Y:S01]  /*2e30*/  UMOV UR4, 0x40 ;  /* 0x0000004000047882 */ /* 0x000fe20000000000 */
[----:B------:R-:W-:Y:S01]  /*2e40*/  NOP ;  /* 0x0000000000007918 */ /* 0x000fe20000000000 */
[----:B------:R-:W-:Y:S01]  /*2e50*/  ULEA UR4, UR37, UR4, 0x18 ;  /* 0x0000000425047291 */ /* 0x000fe2000f8ec0ff */
[----:B------:R-:W-:Y:S02]  /*2e60*/  UMOV UR5, 0x400 ;  /* 0x0000040000057882 */ /* 0x000fe40000000000 */
[----:B------:R-:W-:-:S06]  /*2e70*/  ULEA UR37, UR37, UR5, 0x18 ;  /* 0x0000000525257291 */ /* 0x000fcc000f8ec0ff */
[----:B------:R-:W1:Y:S02]  /*2e80*/  LDS.U8 R0, [UR4+0x1c] ;  /* 0x00001c04ff007984 */ /* 0x000e640008000000 */
[----:B-1----:R-:W-:-:S13]  /*2e90*/  ISETP.NE.AND P0, PT, R0, RZ, PT ;  /* 0x000000ff0000720c */ /* 0x002fda0003f05270 */
[----:B------:R-:W-:Y:S05]  /*2ea0*/  @P0 BRA `(.L_x_55) ;  /* 0x0000000000580947 */ /* 0x000fea0003800000 */
[----:B------:R-:W-:-:S13]  /*2eb0*/  ELECT P0, URZ, PT ;  /* 0x0000000000ff782f */ /* 0x000fda0003800000 */
[----:B------:R-:W-:Y:S05]  /*2ec0*/  @!P0 BRA `(.L_x_56) ;  /* 0x0000000000608947 */ /* 0x000fea0003800000 */
[----:B------:R-:W-:Y:S01]  /*2ed0*/  UMOV UR5, 0x10 ;  /* 0x0000001000057882 */ /* 0x000fe20000000000 */
[----:B------:R-:W-:Y:S01]  /*2ee0*/  HFMA2 R0, -RZ, RZ, 0, 5.9604644775390625e-08 ;  /* 0x00000001ff007431 */ /* 0x000fe200000001ff */
[----:B------:R-:W-:-:S03]  /*2ef0*/  MOV R2, 0xffff ;  /* 0x0000ffff00027802 */ /* 0x000fc60000000f00 */
[----:B------:R-:W-:Y:S04]  /*2f00*/  DEPBAR.LE SB1, 0x36 ;  /* 0x00009d800000791a */ /* 0x000fe80000000000 */
[----:B------:R-:W1:Y:S02]  /*2f10*/  UTCATOMSWS.FIND_AND_SET.ALIGN UP0, UR5, UR5 ;  /* 0x00000005000575e3 */ /* 0x000e640008000800 */
[----:B-1----:R-:W-:Y:S01]  /*2f20*/  MOV R3, UR5 ;  /* 0x0000000500037c02 */ /* 0x002fe20008000f00 */
[----:B------:R-:W-:Y:S06]  /*2f30*/  BRA.U UP0, `(.L_x_57) ;  /* 0x0000000100187547 */ /* 0x000fec000b800000 */
.L_x_58:
[----:B------:R-:W-:Y:S05]  /*2f40*/  NANOSLEEP 0x64 ;  /* 0x000000640000795d */ /* 0x000fea0003800000 */
[----:B------:R-:W-:-:S05]  /*2f50*/  UMOV UR5, 0x10 ;  /* 0x0000001000057882 */ /* 0x000fca0000000000 */
[----:B------:R-:W-:Y:S04]  /*2f60*/  DEPBAR.LE SB1, 0x36 ;  /* 0x00009d800000791a */ /* 0x000fe80000000000 */
[----:B------:R-:W1:Y:S02]  /*2f70*/  UTCATOMSWS.FIND_AND_SET.ALIGN UP0, UR5, UR5 ;  /* 0x00000005000575e3 */ /* 0x000e640008000800 */
[----:B-1----:R-:W-:Y:S01]  /*2f80*/  MOV R3, UR5 ;  /* 0x0000000500037c02 */ /* 0x002fe20008000f00 */
[----:B------:R-:W-:Y:S05]  /*2f90*/  BRA.U !UP0, `(.L_x_58) ;  /* 0xfffffffd08e87547 */ /* 0x000fea000b83ffff */
.L_x_57:
[-C--:B------:R-:W-:Y:S02]  /*2fa0*/  SHF.L.U32 R2, R2, R3.reuse, RZ ;  /* 0x0000000302027219 */ /* 0x080fe400000006ff */
[----:B------:R-:W-:Y:S01]  /*2fb0*/  SHF.L.U32 R0, R0, R3, RZ ;  /* 0x0000000300007219 */ /* 0x000fe200000006ff */
[----:B------:R-:W-:Y:S02]  /*2fc0*/  IMAD.SHL.U32 R3, R3, 0x20, RZ ;  /* 0x0000002003037824 */ /* 0x000fe400078e00ff */
[----:B------:R1:W-:Y:S04]  /*2fd0*/  ATOMS.OR RZ, [UR4+0x14], R2 ;  /* 0x00001402ffff798c */ /* 0x0003e8000b000004 */
[----:B------:R1:W-:Y:S04]  /*2fe0*/  ATOMS.OR RZ, [UR4+0x18], R0 ;  /* 0x00001800ffff798c */ /* 0x0003e8000b000004 */
[----:B------:R1:W-:Y:S01]  /*2ff0*/  STS [UR37+0x190], R3 ;  /* 0x00019003ff007988 */ /* 0x0003e20008000825 */
[----:B------:R-:W-:Y:S05]  /*3000*/  BRA `(.L_x_56) ;  /* 0x0000000000107947 */ /* 0x000fea0003800000 */
.L_x_55:
[----:B------:R-:W-:Y:S02]  /*3010*/  MOV R0, 0xffffffff ;  /* 0xffffffff00007802 */ /* 0x000fe40000000f00 */
[----:B------:R-:W-:-:S03]  /*3020*/  MOV R2, 0x3050 ;  /* 0x0000305000027802 */ /* 0x000fc60000000f00 */
[----:B------:R1:W-:Y:S04]  /*3030*/  STS [UR37+0x190], R0 ;  /* 0x00019000ff007988 */ /* 0x0003e80008000825 */
[----:B-1-3-5:R-:W-:Y:S05]  /*3040*/  CALL.REL.NOINC `($__internal_1_$__cuda_sm10x_tcgen05_guardrail_trap_phase_invalid_during_alloc) ;  /* 0x0000006c00a47944 */ /* 0x02afea0003c00000 */
.L_x_56:
[----:B------:R-:W-:Y:S05]  /*3050*/  WARPSYNC.ALL ;  /* 0x0000000000007948 */ /* 0x000fea0003800000 */
[----:B------:R-:W2:Y:S01]  /*3060*/  S2UR UR6, SR_CgaCtaId ;  /* 0x00000000000679c3 */ /* 0x000ea20000008800 */
[----:B------:R-:W-:Y:S01]  /*3070*/  UMOV UR4, 0x400 ;  /* 0x0000040000047882 */ /* 0x000fe20000000000 */
[----:B------:R-:W-:-:S06]  /*3080*/  NOP ;  /* 0x0000000000007918 */ /* 0x000fcc0000000000 */
[----:B------:R-:W-:Y:S06]  /*3090*/  BAR.ARV 0x6, 0xa0 ;  /* 0x0182800000007b1d */ /* 0x000fec0000002000 */
[----:B------:R-:W4:Y:S01]  /*30a0*/  LDCU UR7, c[0x0][0x38c] ;  /* 0x00007180ff0777ac */ /* 0x000f220008000800 */
[----:B------:R-:W-:Y:S01]  /*30b0*/  IMAD.MOV.U32 R11, RZ, RZ, 0x1 ;  /* 0x00000001ff0b7424 */ /* 0x000fe200078e00ff */
[----:B------:R-:W-:Y:S01]  /*30c0*/  CS2R R8, SRZ ;  /* 0x0000000000087805 */ /* 0x000fe2000001ff00 */
[----:B------:R-:W-:Y:S01]  /*30d0*/  IMAD.MOV.U32 R10, RZ, RZ, RZ ;  /* 0x000000ffff0a7224 */ /* 0x000fe200078e00ff */
[----:B------:R-:W-:Y:S01]  /*30e0*/  UMOV UR18, URZ ;  /* 0x000000ff00127c82 */ /* 0x000fe20008000000 */
[----:B------:R-:W-:Y:S01]  /*30f0*/  UMOV UR17, URZ ;  /* 0x000000ff00117c82 */ /* 0x000fe20008000000 */
[----:B------:R-:W-:Y:S01]  /*3100*/  UMOV UR22, 0x0 ;  /* 0x0000000000167882 */ /* 0x000fe20000000000 */
[----:B------:R-:W-:Y:S01]  /*3110*/  UMOV UR23, 0x4400010 ;  /* 0x0440001000177882 */ /* 0x000fe20000000000 */
[----:B------:R-:W-:Y:S01]  /*3120*/  UMOV UR20, 0x0 ;  /* 0x0000000000147882 */ /* 0x000fe20000000000 */
[----:B------:R-:W-:Y:S01]  /*3130*/  UMOV UR21, 0x4400010 ;  /* 0x0440001000157882 */ /* 0x000fe20000000000 */
[----:B--2---:R-:W-:Y:S01]  /*3140*/  ULEA UR6, UR6, UR4, 0x18 ;  /* 0x0000000406067291 */ /* 0x004fe2000f8ec0ff */
[----:B------:R-:W2:Y:S03]  /*3150*/  LDCU UR4, c[0x0][0x38c] ;  /* 0x00007180ff0477ac */ /* 0x000ea60008000800 */
[----:B------:R-:W-:-:S02]  /*3160*/  UIADD3 UR11, UPT, UPT, UR6, 0x8800, URZ ;  /* 0x00008800060b7890 */ /* 0x000fc4000fffe0ff */
[----:B----4-:R-:W-:-:S03]  /*3170*/  UIADD3 UR7, UPT, UPT, UR7, 0x1f, URZ ;  /* 0x0000001f07077890 */ /* 0x010fc6000fffe0ff */
[----:B-1----:R-:W1:Y:S01]  /*3180*/  LDS R0, [UR6+0x190] ;  /* 0x00019006ff007984 */ /* 0x002e620008000800 */
[----:B------:R-:W-:Y:S02]  /*3190*/  UIADD3 UR12, UPT, UPT, UR6, 0x11800, URZ ;  /* 0x00011800060c7890 */ /* 0x000fe4000fffe0ff */
[----:B------:R-:W-:Y:S02]  /*31a0*/  USHF.R.S32.HI UR5, URZ, 0x1f, UR7 ;  /* 0x0000001fff057899 */ /* 0x000fe40008011407 */
[----:B------:R-:W-:Y:S02]  /*31b0*/  USHF.R.U32.HI UR11, URZ, 0x4, UR11 ;  /* 0x00000004ff0b7899 */ /* 0x000fe4000801160b */
[----:B------:R-:W-:Y:S02]  /*31c0*/  ULEA.HI UR5, UR5, UR7, URZ, 0x5 ;  /* 0x0000000705057291 */ /* 0x000fe4000f8f28ff */
[----:B------:R-:W-:Y:S02]  /*31d0*/  USHF.R.U32.HI UR12, URZ, 0x4, UR12 ;  /* 0x00000004ff0c7899 */ /* 0x000fe4000801160c */
[----:B------:R-:W-:-:S02]  /*31e0*/  USHF.R.S32.HI UR5, URZ, 0x5, UR5 ;  /* 0x00000005ff057899 */ /* 0x000fc40008011405 */
[----:B------:R-:W-:Y:S02]  /*31f0*/  ULOP3.LUT UR11, UR11, 0x3fff, URZ, 0xc0, !UPT ;  /* 0x00003fff0b0b7892 */ /* 0x000fe4000f8ec0ff */
[----:B------:R-:W-:Y:S02]  /*3200*/  UISETP.LT.AND UP0, UPT, UR5, 0x1, UPT ;  /* 0x000000010500788c */ /* 0x000fe4000bf01270 */
[----:B------:R-:W-:Y:S02]  /*3210*/  ULOP3.LUT UR12, UR12, 0x3fff, URZ, 0xc0, !UPT ;  /* 0x00003fff0c0c7892 */ /* 0x000fe4000f8ec0ff */
[----:B------:R-:W-:Y:S02]  /*3220*/  USEL UR10, UR5, 0x1, !UP0 ;  /* 0x00000001050a7887 */ /* 0x000fe4000c000000 */
[----:B------:R-:W-:Y:S02]  /*3230*/  ULOP3.LUT UR11, UR11, 0x10000, URZ, 0xfc, !UPT ;  /* 0x000100000b0b7892 */ /* 0x000fe4000f8efcff */
[----:B------:R-:W-:-:S02]  /*3240*/  ULOP3.LUT UR12, UR12, 0x10000, URZ, 0xfc, !UPT ;  /* 0x000100000c0c7892 */ /* 0x000fc4000f8efcff */
[----:B------:R-:W-:Y:S02]  /*3250*/  UIADD3 UR10, UPT, UPT, -UR10, URZ, URZ ;  /* 0x000000ff0a0a7290 */ /* 0x000fe4000fffe1ff */
[----:B--2---:R-:W-:Y:S01]  /*3260*/  UISETP.GE.AND UP3, UPT, UR4, 0x1, UPT ;  /* 0x000000010400788c */ /* 0x004fe2000bf66270 */
[----:B-1----:R-:W-:-:S15]  /*3270*/  R2UR UR19, R0 ;  /* 0x00000000001372ca */ /* 0x002fde00000e0000 */
.L_x_65:
[----:B------:R-:W-:Y:S02]  /*3280*/  LEA R0, R10, UR6, 0x3 ;  /* 0x000000060a007c11 */ /* 0x000fe4000f8e18ff */
[----:B------:R-:W-:Y:S02]  /*3290*/  SHF.L.U32 R2, R9, 0x1f, RZ ;  /* 0x0000001f09027819 */ /* 0x000fe400000006ff */
[----:B------:R-:W-:Y:S01]  /*32a0*/  PLOP3.LUT P0, PT, PT, PT, UP3, 0x80, 0x8 ;  /* 0x000000000008781c */ /* 0x000fe20003f0f038 */
[----:B------:R-:W-:Y:S01]  /*32b0*/  VIADD R3, R0, 0xf0 ;  /* 0x000000f000037836 */ /* 0x000fe20000000000 */
[----:B-1----:R-:W1:Y:S02]  /*32c0*/  SYNCS.PHASECHK.TRANS64.TRYWAIT P1, [R0+URZ+0xe0], R2 ;  /* 0x0000e002000075a7 */ /* 0x002e6400080211ff */
[----:B-1--4-:R-:W-:Y:S09]  /*32d0*/  @!P1 BRA `(.L_x_59) ;  /* 0x0000006400009947 */ /* 0x012ff20003800000 */
.L_x_162:
[----:B------:R-:W-:Y:S01]  /*32e0*/  LEA R4, R10, UR6, 0x4 ;  /* 0x000000060a047c11 */ /* 0x000fe2000f8e20ff */
[----:B------:R-:W-:Y:S01]  /*32f0*/  @UP3 ULEA UR4, UR17, UR6, 0x3 ;  /* 0x0000000611043291 */ /* 0x000fe2000f8e18ff */
[----:B------:R-:W-:Y:S01]  /*3300*/  PLOP3.LUT P2, PT, PT, PT, PT, 0x80, 0x8 ;  /* 0x000000000008781c */ /* 0x000fe20003f4f070 */
[----:B------:R-:W-:Y:S01]  /*3310*/  ULEA UR8, UR18, UR6, 0x3 ;  /* 0x0000000612087291 */ /* 0x000fe2000f8e18ff */
[----:B------:R-:W-:Y:S02]  /*3320*/  PRMT R3, RZ, 0x654, R3 ;  /* 0x00000654ff037816 */ /* 0x000fe40000000003 */
[----:B------:R-:W2:Y:S01]  /*3330*/  LDS.128 R4, [R4+0x170] ;  /* 0x0001700004047984 */ /* 0x000ea20000000c00 */
[----:B-1----:R-:W-:Y:S02]  /*3340*/  @P0 SHF.L.U32 R2, R8, 0x1f, RZ ;  /* 0x0000001f08020819 */ /* 0x002fe400000006ff */
[----:B------:R-:W-:Y:S01]  /*3350*/  SHF.L.U32 R0, R11, 0x1f, RZ ;  /* 0x0000001f0b007819 */ /* 0x000fe200000006ff */
[----:B------:R-:W-:Y:S01]  /*3360*/  @!PT LDS RZ, [RZ] ;  /* 0x00000000fffff984 */ /* 0x000fe20000000800 */
[----:B------:R-:W-:Y:S01]  /*3370*/  @!PT LDS RZ, [RZ] ;  /* 0x00000000fffff984 */ /* 0x000fe20000000800 */
[----:B------:R-:W-:Y:S01]  /*3380*/  @!PT LDS RZ, [RZ] ;  /* 0x00000000fffff984 */ /* 0x000fe20000000800 */
[----:B------:R-:W-:Y:S01]  /*3390*/  @!PT LDS RZ, [RZ] ;  /* 0x00000000fffff984 */ /* 0x000fe20000000800 */
[----:B------:R1:W-:Y:S06]  /*33a0*/  MEMBAR.ALL.CTA ;  /* 0x0000000000007992 */ /* 0x0003ec0000008000 */
[----:B-1----:R-:W1:Y:S02]  /*33b0*/  FENCE.VIEW.ASYNC.S ;  /* 0x00000000000073c6 */ /* 0x002e640000000000 */
[----:B-1----:R1:W-:Y:S01]  /*33c0*/  SYNCS.ARRIVE.TRANS64.RED.A1T0 RZ, [R3+URZ], RZ ;  /* 0x000000ff03ff79a7 */ /* 0x0023e200081004ff */
[----:B------:R1:W4:Y:S01]  /*33d0*/  @P0 SYNCS.PHASECHK.TRANS64.TRYWAIT P2, [UR4], R2 ;  /* 0x00000002ff0005a7 */ /* 0x0003220008041104 */
[----:B------:R-:W-:Y:S01]  /*33e0*/  ULEA.HI UR4, UR18, UR18, URZ, 0x1 ;  /* 0x0000001212047291 */ /* 0x000fe2000f8f08ff */
[----:B--2---:R-:W-:-:S03]  /*33f0*/  LOP3.LUT P1, RZ, R6, 0x1, RZ, 0xc0, !PT ;  /* 0x0000000106ff7812 */ /* 0x004fc6000782c0ff */
[----:B------:R-:W-:Y:S02]  /*3400*/  USHF.L.U32 UR9, UR4, 0x7, URZ ;  /* 0x0000000704097899 */ /* 0x000fe400080006ff */
[----:B------:R-:W-:Y:S02]  /*3410*/  ULOP3.LUT UR4, UR4, 0xffe, URZ, 0xc0, !UPT ;  /* 0x00000ffe04047892 */ /* 0x000fe4000f8ec0ff */
[----:B------:R-:W-:Y:S02]  /*3420*/  ULOP3.LUT UR9, UR9, 0xffffff00, URZ, 0xc0, !UPT ;  /* 0xffffff0009097892 */ /* 0x000fe4000f8ec0ff */
[----:B------:R-:W-:Y:S02]  /*3430*/  UIADD3 UR4, UPT, UPT, -UR4, UR18, URZ ;  /* 0x0000001204047290 */ /* 0x000fe4000fffe1ff */
[----:B------:R-:W-:Y:S01]  /*3440*/  UIADD3 UR9, UPT, UPT, UR19, UR9, URZ ;  /* 0x0000000913097290 */ /* 0x000fe2000fffe0ff */
[----:B------:R-:W2:Y:S03]  /*3450*/  SYNCS.PHASECHK.TRANS64.TRYWAIT P0, [UR8+0x120], R0 ;  /* 0x00012000ff0075a7 */ /* 0x000ea60008001108 */
[----:B------:R-:W-:Y:S01]  /*3460*/  ULEA UR9, UR4, UR9, 0x14 ;  /* 0x0000000904097291 */ /* 0x000fe2000f8ea0ff */
[----:B-12-4-:R-:W-:Y:S11]  /*3470*/  @!P0 BRA `(.L_x_60) ;  /* 0x0000006000ac8947 */ /* 0x016ff60003800000 */
.L_x_164:
[----:B------:R-:W-:Y:S01]  /*3480*/  IADD3 R10, PT, PT, R10, 0x1, RZ ;  /* 0x000000010a0a7810 */ /* 0x000fe20007ffe0ff */
[----:B------:R-:W-:Y:S06]  /*3490*/  BRA.U !UP3, `(.L_x_61) ;  /* 0x000000010b987547 */ /* 0x000fec000b800000 */
[----:B------:R-:W-:Y:S01]  /*34a0*/  UPLOP3.LUT UP4, UPT, UPT, UPT, UPT, 0x40, 0x4 ;  /* 0x000000000004789c */ /* 0x000fe20003f8e870 */
[----:B------:R-:W-:Y:S01]  /*34b0*/  UMOV UR16, UR10 ;  /* 0x0000000a00107c82 */ /* 0x000fe20008000000 */
[----:B------:R-:W-:Y:S01]  /*34c0*/  UMOV UR15, UR5 ;  /* 0x00000005000f7c82 */ /* 0x000fe20008000000 */
[----:B------:R-:W-:-:S08]  /*34d0*/  UMOV UR14, UR17 ;  /* 0x00000011000e7c82 */ /* 0x000fd00008000000 */
.L_x_64:
[----:B------:R-:W-:Y:S02]  /*34e0*/  UIADD3 UR16, UPT, UPT, UR16, 0x1, URZ ;  /* 0x0000000110107890 */ /* 0x000fe4000fffe0ff */
[----:B--2---:R-:W-:Y:S02]  /*34f0*/  ULEA UR7, UR14, UR6, 0x3 ;  /* 0x000000060e077291 */ /* 0x004fe4000f8e18ff */
[----:B------:R-:W-:Y:S01]  /*3500*/  UISETP.NE.AND UP0, UPT, UR16, URZ, UPT ;  /* 0x000000ff1000728c */ /* 0x000fe2000bf05270 */
[----:B----4-:R-:W-:Y:S10]  /*3510*/  @P2 BRA `(.L_x_62) ;  /* 0x00000000000c2947 */ /* 0x010ff40003800000 */
[----:B-1----:R-:W-:Y:S04]  /*3520*/  SHF.L.U32 R2, R8, 0x1f, RZ ;  /* 0x0000001f08027819 */ /* 0x002fe800000006ff */
[----:B------:R-:W1:Y:S02]  /*3530*/  SYNCS.PHASECHK.TRANS64.TRYWAIT P0, [UR7], R2 ;  /* 0x00000002ff0075a7 */ /* 0x000e640008001107 */
[----:B-1----:R-:W-:Y:S05]  /*3540*/  @!P0 BRA `(.L_x_63) ;  /* 0x0000006000908947 */ /* 0x002fea0003800000 */
.L_x_62:
[----:B------:R-:W-:Y:S01]  /*3550*/  UISETP.NE.AND UP1, UPT, UR15, 0x1, UPT ;  /* 0x000000010f00788c */ /* 0x000fe2000bf25270 */
[----:B------:R-:W-:Y:S01]  /*3560*/  PLOP3.LUT P2, PT, PT, PT, PT, 0x80, 0x8 ;  /* 0x000000000008781c */ /* 0x000fe20003f4f070 */
[----:B------:R-:W-:Y:S02]  /*3570*/  UIADD3 UR17, UPT, UPT, UR14, 0x1, URZ ;  /* 0x000000010e117890 */ /* 0x000fe4000fffe0ff */
[----:B------:R-:W-:Y:S02]  /*3580*/  ULEA UR24, UR14, UR12, 0xa ;  /* 0x0000000c0e187291 */ /* 0x000fe4000f8e50ff */
[----:B------:R-:W-:Y:S01]  /*3590*/  UISETP.NE.AND UP2, UPT, UR17, 0x9, UPT ;  /* 0x000000091100788c */ /* 0x000fe2000bf45270 */
[----:B------:R-:W-:Y:S01]  /*35a0*/  PLOP3.LUT P0, PT, PT, PT, UP1, 0x80, 0x8 ;  /* 0x000000000008781c */ /* 0x000fe20003f0f018 */
[----:B------:R-:W-:Y:S02]  /*35b0*/  ULEA UR26, UR14, UR11, 0x8 ;  /* 0x0000000b0e1a7291 */ /* 0x000fe4000f8e40ff */
[----:B------:R-:W-:Y:S02]  /*35c0*/  USEL UR13, URZ, 0x1, UP2 ;  /* 0x00000001ff0d7887 */ /* 0x000fe40009000000 */
[----:B------:R-:W-:Y:S02]  /*35d0*/  USEL UR17, UR17, URZ, UP2 ;  /* 0x000000ff11117287 */ /* 0x000fe40009000000 */
[----:B------:R-:W-:Y:S02]  /*35e0*/  UIADD3 UR30, UPT, UPT, UR24, 0x2, URZ ;  /* 0x00000002181e7890 */ /* 0x000fe4000fffe0ff */
[----:B------:R-:W-:Y:S01]  /*35f0*/  @UP1 ULEA UR4, UR17, UR6, 0x3 ;  /* 0x0000000611041291 */ /* 0x000fe2000f8e18ff */
[----:B------:R-:W-:Y:S01]  /*3600*/  LOP3.LUT R8, R8, UR13, RZ, 0x3c, !PT ;  /* 0x0000000d08087c12 */ /* 0x000fe2000f8e3cff */
[----:B------:R-:W-:Y:S02]  /*3610*/  UIADD3 UR28, UPT, UPT, UR26, 0x2, URZ ;  /* 0x000000021a1c7890 */ /* 0x000fe4000fffe0ff */
[----:B------:R-:W-:Y:S01]  /*3620*/  UIADD3 UR7, UPT, UPT, UR7, 0x48, URZ ;  /* 0x0000004807077890 */ /* 0x000fe2000fffe0ff */
[----:B-1----:R-:W-:Y:S01]  /*3630*/  @P0 SHF.L.U32 R0, R8, 0x1f, RZ ;  /* 0x0000001f08000819 */ /* 0x002fe200000006ff */
[----:B------:R-:W-:Y:S01]  /*3640*/  UMOV UR25, 0x80004020 ;  /* 0x8000402000197882 */ /* 0x000fe20000000000 */
[----:B------:R-:W-:Y:S01]  /*3650*/  UMOV UR27, 0x80004020 ;  /* 0x80004020001b7882 */ /* 0x000fe20000000000 */
[----:B------:R-:W-:Y:S01]  /*3660*/  UMOV UR31, 0x80004020 ;  /* 0x80004020001f7882 */ /* 0x000fe20000000000 */
[----:B------:R2:W4:Y:S01]  /*3670*/  @P0 SYNCS.PHASECHK.TRANS64.TRYWAIT P2, [UR4], R0 ;  /* 0x00000000ff0005a7 */ /* 0x0005220008041104 */
[----:B------:R-:W-:Y:S01]  /*3680*/  UIADD3 UR15, UPT, UPT, UR15, -0x1, URZ ;  /* 0xffffffff0f0f7890 */ /* 0x000fe2000fffe0ff */
[----:B------:R2:W-:Y:S01]  /*3690*/  UTCHMMA gdesc[UR26], gdesc[UR24], tmem[UR9], tmem[UR22], idesc[UR23], UP4 ;  /* 0x00ff16181a0075ea */ /* 0x0005e2000a000009 */
[----:B------:R-:W-:Y:S01]  /*36a0*/  UPLOP3.LUT UP4, UPT, UPT, UPT, UPT, 0x80, 0x8 ;  /* 0x000000000008789c */ /* 0x000fe20003f8f070 */
[----:B------:R-:W-:Y:S01]  /*36b0*/  UMOV UR29, 0x80004020 ;  /* 0x80004020001d7882 */ /* 0x000fe20000000000 */
[----:B------:R-:W-:Y:S01]  /*36c0*/  UMOV UR14, UR17 ;  /* 0x00000011000e7c82 */ /* 0x000fe20008000000 */
[----:B------:R2:W-:Y:S01]  /*36d0*/  UTCHMMA gdesc[UR28], gdesc[UR30], tmem[UR9], tmem[UR20], idesc[UR21], UPT ;  /* 0x00ff141e1c0075ea */ /* 0x0005e2000b800009 */
[----:B------:R2:W-:Y:S01]  /*36e0*/  UTCBAR [UR7], URZ ;  /* 0x000000ff070073e9 */ /* 0x0005e200080000ff */
[----:B------:R-:W-:Y:S06]  /*36f0*/  BRA.U UP0, `(.L_x_64) ;  /* 0xfffffffd00787547 */ /* 0x000fec000b83ffff */
.L_x_61:
[----:B------:R-:W-:Y:S01]  /*3700*/  UIADD3 UR18, UPT, UPT, UR18, 0x1, URZ ;  /* 0x0000000112127890 */ /* 0x000fe2000fffe0ff */
[C---:B------:R-:W-:Y:S01]  /*3710*/  ISETP.NE.AND P0, PT, R10.reuse, 0x2, PT ;  /* 0x000000020a00780c */ /* 0x040fe20003f05270 */
[----:B------:R-:W-:Y:S02]  /*3720*/  UIADD3 UR8, UPT, UPT, UR8, 0x100, URZ ;  /* 0x0000010008087890 */ /* 0x000fe4000fffe0ff */
[----:B------:R-:W-:Y:S01]  /*3730*/  UISETP.NE.AND UP0, UPT, UR18, 0x4, UPT ;  /* 0x000000041200788c */ /* 0x000fe2000bf05270 */
[----:B-12---:R-:W-:Y:S02]  /*3740*/  SEL R0, RZ, 0x1, P0 ;  /* 0x00000001ff007807 */ /* 0x006fe40000000000 */
[----:B------:R-:W-:Y:S01]  /*3750*/  SEL R10, R10, RZ, P0 ;  /* 0x000000ff0a0a7207 */ /* 0x000fe20000000000 */
[----:B------:R-:W-:Y:S01]  /*3760*/  USEL UR4, URZ, 0x1, UP0 ;  /* 0x00000001ff047887 */ /* 0x000fe20008000000 */
[----:B------:R-:W-:Y:S01]  /*3770*/  LOP3.LUT R9, R9, R0, RZ, 0x3c, !PT ;  /* 0x0000000009097212 */ /* 0x000fe200078e3cff */
[----:B------:R-:W-:Y:S01]  /*3780*/  USEL UR18, UR18, URZ, UP0 ;  /* 0x000000ff12127287 */ /* 0x000fe20008000000 */
[----:B------:R1:W-:Y:S03]  /*3790*/  UTCBAR [UR8], URZ ;  /* 0x000000ff080073e9 */ /* 0x0003e600080000ff */
[----:B------:R-:W-:Y:S01]  /*37a0*/  LOP3.LUT R11, R11, UR4, RZ, 0x3c, !PT ;  /* 0x000000040b0b7c12 */ /* 0x000fe2000f8e3cff */
[----:B------:R-:W-:Y:S07]  /*37b0*/  @P1 BRA `(.L_x_65) ;  /* 0xfffffff800b01947 */ /* 0x000fee000383ffff */
[----:B------:R-:W2:Y:S01]  /*37c0*/  S2UR UR4, SR_CgaCtaId ;  /* 0x00000000000479c3 */ /* 0x000ea20000008800 */
[----:B------:R-:W-:Y:S01]  /*37d0*/  ELECT P0, URZ, PT ;  /* 0x0000000000ff782f */ /* 0x000fe20003800000 */
[----:B------:R-:W-:Y:S01]  /*37e0*/  IMAD.MOV.U32 R0, RZ, RZ, 0x1 ;  /* 0x00000001ff007424 */ /* 0x000fe200078e00ff */
[----:B------:R-:W-:Y:S01]  /*37f0*/  UIADD3 UR6, UPT, UPT, UR6, 0x120, URZ ;  /* 0x0000012006067890 */ /* 0x000fe2000fffe0ff */
[----:B------:R-:W-:Y:S01]  /*3800*/  SHF.L.U32 R2, R11, 0x1f, RZ ;  /* 0x0000001f0b027819 */ /* 0x000fe200000006ff */
[----:B------:R-:W-:-:S03]  /*3810*/  UMOV UR5, 0x40 ;  /* 0x0000004000057882 */ /* 0x000fc60000000000 */
[----:B------:R-:W-:Y:S01]  /*3820*/  UVIRTCOUNT.DEALLOC.SMPOOL 0x80 ;  /* 0x000000800000784c */ /* 0x000fe20000000000 */
[----:B--2---:R-:W-:Y:S02]  /*3830*/  ULEA UR4, UR4, UR5, 0x18 ;  /* 0x0000000504047291 */ /* 0x004fe4000f8ec0ff */
[----:B------:R-:W-:-:S07]  /*3840*/  ULEA UR5, UR18, UR6, 0x3 ;  /* 0x0000000612057291 */ /* 0x000fce000f8e18ff */
[----:B------:R2:W-:Y:S02]  /*3850*/  @P0 STS.U8 [UR4+0x1c], R0 ;  /* 0x00001c00ff000988 */ /* 0x0005e40008000004 */
[----:B------:R-:W3:Y:S02]  /*3860*/  SYNCS.PHASECHK.TRANS64.TRYWAIT P0, [UR5], R2 ;  /* 0x00000002ff0075a7 */ /* 0x000ee40008001105 */
[----:B--23--:R-:W-:Y:S05]  /*3870*/  @!P0 BRA `(.L_x_66) ;  /* 0x0000005c00dc8947 */ /* 0x00cfea0003800000 */
.L_x_167:
[----:B------:R-:W-:-:S04]  /*3880*/  UIADD3 UR7, UPT, UPT, UR18, 0x1, URZ ;  /* 0x0000000112077890 */ /* 0x000fc8000fffe0ff */
[----:B------:R-:W-:-:S04]  /*3890*/  UISETP.NE.AND UP0, UPT, UR7, 0x4, UPT ;  /* 0x000000040700788c */ /* 0x000fc8000bf05270 */
[----:B-1----:R-:W-:Y:S02]  /*38a0*/  USEL UR8, URZ, 0x1, UP0 ;  /* 0x00000001ff087887 */ /* 0x002fe40008000000 */
[----:B------:R-:W-:-:S04]  /*38b0*/  USEL UR7, UR7, URZ, UP0 ;  /* 0x000000ff07077287 */ /* 0x000fc80008000000 */
[----:B------:R-:W-:Y:S01]  /*38c0*/  ULEA UR5, UR7, UR6, 0x3 ;  /* 0x0000000607057291 */ /* 0x000fe2000f8e18ff */
[----:B--2---:R-:W-:-:S04]  /*38d0*/  LOP3.LUT R2, R11, UR8, RZ, 0x3c, !PT ;  /* 0x000000080b027c12 */ /* 0x004fc8000f8e3cff */
[----:B------:R-:W-:-:S04]  /*38e0*/  SHF.L.U32 R3, R2, 0x1f, RZ ;  /* 0x0000001f02037819 */ /* 0x000fc800000006ff */
[----:B------:R-:W1:Y:S02]  /*38f0*/  SYNCS.PHASECHK.TRANS64.TRYWAIT P0, [UR5], R3 ;  /* 0x00000003ff0075a7 */ /* 0x000e640008001105 */
[----:B-1----:R-:W-:Y:S05]  /*3900*/  @!P0 BRA `(.L_x_67) ;  /* 0x0000005c00d08947 */ /* 0x002fea0003800000 */
.L_x_169:
        /* <DEDUP_REMOVED lines=9> */
.L_x_171:
[----:B------:R-:W-:-:S04]  /*39a0*/  UIADD3 UR7, UPT, UPT, UR7, 0x1, URZ ;  /* 0x0000000107077890 */ /* 0x000fc8000fffe0ff */
[----:B------:R-:W-:-:S04]  /*39b0*/  UISETP.NE.AND UP0, UPT, UR7, 0x4, UPT ;  /* 0x000000040700788c */ /* 0x000fc8000bf05270 */
[----:B------:R-:W-:Y:S02]  /*39c0*/  USEL UR5, URZ, 0x1, UP0 ;  /* 0x00000001ff057887 */ /* 0x000fe40008000000 */
[----:B------:R-:W-:-:S04]  /*39d0*/  USEL UR7, UR7, URZ, UP0 ;  /* 0x000000ff07077287 */ /* 0x000fc80008000000 */
[----:B------:R-:W-:Y:S01]  /*39e0*/  ULEA UR7, UR7, UR6, 0x3 ;  /* 0x0000000607077291 */ /* 0x000fe2000f8e18ff */
[----:B------:R-:W-:-:S04]  /*39f0*/  LOP3.LUT R2, R2, UR5, RZ, 0x3c, !PT ;  /* 0x0000000502027c12 */ /* 0x000fc8000f8e3cff */
[----:B------:R-:W-:-:S04]  /*3a00*/  SHF.L.U32 R2, R2, 0x1f, RZ ;  /* 0x0000001f02027819 */ /* 0x000fc800000006ff */
[----:B------:R-:W2:Y:S02]  /*3a10*/  SYNCS.PHASECHK.TRANS64.TRYWAIT P0, [UR7], R2 ;  /* 0x00000002ff0075a7 */ /* 0x000ea40008001107 */
[----:B--2---:R-:W-:Y:S05]  /*3a20*/  @!P0 BRA `(.L_x_69) ;  /* 0x0000005c00b88947 */ /* 0x004fea0003800000 */
.L_x_173:
[----:B------:R-:W-:Y:S01]  /*3a30*/  NOP ;  /* 0x0000000000007918 */ /* 0x000fe20000000000 */
[----:B-1----:R-:W1:Y:S01]  /*3a40*/  LDS R0, [UR4+0x14] ;  /* 0x00001404ff007984 */ /* 0x002e620008000800 */
[----:B------:R-:W-:Y:S01]  /*3a50*/  ULOP3.LUT UR6, UR19, 0xffff, URZ, 0xc0, !UPT ;  /* 0x0000ffff13067892 */ /* 0x000fe2000f8ec0ff */
[----:B------:R-:W-:Y:S01]  /*3a60*/  UMOV UR8, 0xffff ;  /* 0x0000ffff00087882 */ /* 0x000fe20000000000 */
[----:B------:R-:W-:Y:S02]  /*3a70*/  UMOV UR5, 0x1 ;  /* 0x0000000100057882 */ /* 0x000fe40000000000 */
[----:B------:R-:W-:-:S04]  /*3a80*/  USHF.R.U32.HI UR6, URZ, 0x5, UR6 ;  /* 0x00000005ff067899 */ /* 0x000fc80008011606 */
[----:B------:R-:W-:Y:S02]  /*3a90*/  USHF.L.U32 UR8, UR8, UR6, URZ ;  /* 0x0000000608087299 */ /* 0x000fe400080006ff */
[----:B------:R-:W-:-:S04]  /*3aa0*/  USHF.L.U32 UR5, UR5, UR6, URZ ;  /* 0x0000000605057299 */ /* 0x000fc800080006ff */
[----:B-1----:R-:W-:-:S04]  /*3ab0*/  LOP3.LUT R0, R0, UR8, RZ, 0xc0, !PT ;  /* 0x0000000800007c12 */ /* 0x002fc8000f8ec0ff */
[----:B------:R-:W-:-:S13]  /*3ac0*/  ISETP.NE.AND P0, PT, R0, UR8, PT ;  /* 0x0000000800007c0c */ /* 0x000fda000bf05270 */
[----:B------:R-:W-:Y:S05]  /*3ad0*/  @P0 BRA `(.L_x_70) ;  /* 0x0000000000580947 */ /* 0x000fea0003800000 */
[----:B------:R-:W1:Y:S02]  /*3ae0*/  LDS R0, [UR4+0x18] ;  /* 0x00001804ff007984 */ /* 0x000e640008000800 */
[----:B-1----:R-:W-:-:S04]  /*3af0*/  LOP3.LUT R0, R0, UR5, RZ, 0xc0, !PT ;  /* 0x0000000500007c12 */ /* 0x002fc8000f8ec0ff */
[----:B------:R-:W-:-:S13]  /*3b00*/  ISETP.NE.AND P0, PT, R0, UR5, PT ;  /* 0x0000000500007c0c */ /* 0x000fda000bf05270 */
[----:B------:R-:W-:Y:S05]  /*3b10*/  @P0 BRA `(.L_x_71) ;  /* 0x00000000003c0947 */ /* 0x000fea0003800000 */
[----:B------:R-:W1:Y:S01]  /*3b20*/  S2R R2, SR_LANEID ;  /* 0x0000000000027919 */ /* 0x000e620000000000 */
[----:B------:R-:W-:Y:S01]  /*3b30*/  ULOP3.LUT UR8, URZ, UR8, URZ, 0x33, !UPT ;  /* 0x00000008ff087292 */ /* 0x000fe2000f8e33ff */
[----:B------:R-:W-:Y:S02]  /*3b40*/  VOTEU.ANY UR7, UPT, PT ;  /* 0x0000000000077886 */ /* 0x000fe400038e0100 */
[----:B------:R-:W-:-:S03]  /*3b50*/  UFLO.U32 UR7, UR7 ;  /* 0x00000007000772bd */ /* 0x000fc600080e0000 */
[----:B------:R-:W-:-:S04]  /*3b60*/  IMAD.U32 R0, RZ, RZ, UR8 ;  /* 0x00000008ff007e24 */ /* 0x000fc8000f8e00ff */
[----:B------:R2:W3:Y:S02]  /*3b70*/  REDUX UR6, R0 ;  /* 0x00000000000673c4 */ /* 0x0004e40000000000 */
[----:B------:R1:W-:Y:S02]  /*3b80*/  UTCATOMSWS.AND URZ, UR8 ;  /* 0x0000000800ff79e3 */ /* 0x0003e40008000000 */
[----:B-1----:R-:W-:Y:S02]  /*3b90*/  ISETP.EQ.U32.AND P0, PT, R2, UR7, PT ;  /* 0x0000000702007c0c */ /* 0x002fe4000bf02070 */
[----:B--2---:R-:W-:Y:S02]  /*3ba0*/  LOP3.LUT R0, RZ, UR5, RZ, 0x33, !PT ;  /* 0x00000005ff007c12 */ /* 0x004fe4000f8e33ff */
[----:B---3--:R-:W-:Y:S02]  /*3bb0*/  MOV R2, UR6 ;  /* 0x0000000600027c02 */ /* 0x008fe40008000f00 */
[----:B------:R-:W1:Y:S07]  /*3bc0*/  REDUX UR5, R0 ;  /* 0x00000000000573c4 */ /* 0x000e6e0000000000 */
[----:B------:R2:W-:Y:S01]  /*3bd0*/  @P0 ATOMS.AND RZ, [UR4+0x14], R2 ;  /* 0x00001402ffff098c */ /* 0x0005e2000a800004 */
[----:B-1----:R-:W-:-:S05]  /*3be0*/  IMAD.U32 R0, RZ, RZ, UR5 ;  /* 0x00000005ff007e24 */ /* 0x002fca000f8e00ff */
[----:B------:R2:W-:Y:S01]  /*3bf0*/  @P0 ATOMS.AND RZ, [UR4+0x18], R0 ;  /* 0x00001800ffff098c */ /* 0x0005e2000a800004 */
[----:B------:R-:W-:Y:S05]  /*3c00*/  BRA `(.L_x_72) ;  /* 0x0000000000147947 */ /* 0x000fea0003800000 */
.L_x_71:
[----:B------:R-:W-:Y:S02]  /*3c10*/  MOV R2, 0x3c30 ;  /* 0x00003c3000027802 */ /* 0x000fe40000000f00 */
[----:B----45:R-:W-:Y:S05]  /*3c20*/  CALL.REL.NOINC `($__internal_0_$__cuda_sm10x_tcgen05_guardrail_trap_col_being_dealloced_not_returned_by_alloc) ;  /* 0x0000006000a07944 */ /* 0x030fea0003c00000 */
[----:B------:R-:W-:Y:S05]  /*3c30*/  BRA `(.L_x_72) ;  /* 0x0000000000087947 */ /* 0x000fea0003800000 */
.L_x_70:
[----:B------:R-:W-:Y:S02]  /*3c40*/  MOV R2, 0x3c60 ;  /* 0x00003c6000027802 */ /* 0x000fe40000000f00 */
[----:B----45:R-:W-:Y:S05]  /*3c50*/  CALL.REL.NOINC `($__internal_2_$__cuda_sm10x_tcgen05_guardrail_trap_unallocated_columns_being_dealloced) ;  /* 0x0000006000ac7944 */ /* 0x030fea0003c00000 */
.L_x_72:
[----:B------:R-:W-:Y:S01]  /*3c60*/  NOP ;  /* 0x0000000000007918 */ /* 0x000fe20000000000 */
[----:B------:R-:W-:Y:S05]  /*3c70*/  EXIT ;  /* 0x000000000000794d */ /* 0x000fea0003800000 */
.L_x_54:
[----:B------:R-:W-:-:S09]  /*3c80*/  UISETP.NE.OR UP2, UPT, UR8, 0x3, !UP2 ;  /* 0x000000030800788c */ /* 0x000fd2000d745670 */
[----:B------:R-:W-:Y:S05]  /*3c90*/  BRA.U UP2, `(.L_x_73) ;  /* 0x0000001102087547 */ /* 0x000fea000b800000 */
[----:B------:R-:W1:Y:S01]  /*3ca0*/  LDC R0, c[0x0][0xb30] ;  /* 0x0002cc00ff007b82 */ /* 0x000e620000000800 */
[----:B------:R-:W2:Y:S01]  /*3cb0*/  LDCU.64 UR8, c[0x0][0x888] ;  /* 0x00011100ff0877ac */ /* 0x000ea20008000a00 */
[----:B------:R-:W-:Y:S02]  /*3cc0*/  HFMA2 R27, -RZ, RZ, 0, 0 ;  /* 0x00000000ff1b7431 */ /* 0x000fe400000001ff */
[----:B------:R-:W-:Y:S01]  /*3cd0*/  IMAD.MOV.U32 R29, RZ, RZ, 0x1 ;  /* 0x00000001ff1d7424 */ /* 0x000fe200078e00ff */
[----:B------:R-:W-:Y:S01]  /*3ce0*/  MOV R25, 0x2000 ;  /* 0x0000200000197802 */ /* 0x000fe20000000f00 */
[----:B------:R-:W4:Y:S01]  /*3cf0*/  LDCU.64 UR4, c[0x0][0x890] ;  /* 0x00011200ff0477ac */ /* 0x000f220008000a00 */
[----:B------:R-:W-:Y:S01]  /*3d00*/  IMAD.MOV.U32 R28, RZ, RZ, RZ ;  /* 0x000000ffff1c7224 */ /* 0x000fe200078e00ff */
[----:B------:R-:W3:Y:S01]  /*3d10*/  LDC R24, c[0x0][0x370] ;  /* 0x0000dc00ff187b82 */ /* 0x000ee20000000800 */
[----:B------:R-:W-:Y:S01]  /*3d20*/  UMOV UR7, 0x400 ;  /* 0x0000040000077882 */ /* 0x000fe20000000000 */
[----:B------:R-:W-:-:S02]  /*3d30*/  UPLOP3.LUT UP1, UPT, UPT, UPT, UPT, 0x40, 0x4 ;  /* 0x000000000004789c */ /* 0x000fc40003f2e870 */
[----:B------:R-:W-:-:S04]  /*3d40*/  ULEA UR7, UR37, UR7, 0x18 ;  /* 0x0000000725077291 */ /* 0x000fc8000f8ec0ff */
[----:B------:R-:W3:Y:S01]  /*3d50*/  LDC R3, c[0x0][0xb0c] ;  /* 0x0002c300ff037b82 */ /* 0x000ee20000000800 */
[----:B------:R-:W-:Y:S02]  /*3d60*/  UIADD3 UR13, UPT, UPT, UR7, 0xa8, URZ ;  /* 0x000000a8070d7890 */ /* 0x000fe4000fffe0ff */
[----:B--2---:R-:W-:Y:S02]  /*3d70*/  UISETP.NE.U32.AND UP2, UPT, UR8, URZ, UPT ;  /* 0x000000ff0800728c */ /* 0x004fe4000bf45070 */
[----:B------:R-:W-:Y:S02]  /*3d80*/  UIADD3 UR33, UPT, UPT, UR7, 0x90, URZ ;  /* 0x0000009007217890 */ /* 0x000fe4000fffe0ff */
[----:B----4-:R-:W-:Y:S01]  /*3d90*/  UISETP.NE.U32.AND UP3, UPT, UR4, URZ, UPT ;  /* 0x000000ff0400728c */ /* 0x010fe2000bf65070 */
[----:B------:R-:W2:Y:S01]  /*3da0*/  LDC R18, c[0x0][0xb20] ;  /* 0x0002c800ff127b82 */ /* 0x000ea20000000800 */
[----:B-1----:R-:W-:Y:S01]  /*3db0*/  ISETP.NE.AND P1, PT, R0, 0x1, PT ;  /* 0x000000010000780c */ /* 0x002fe20003f25270 */
[----:B------:R-:W-:-:S02]  /*3dc0*/  UISETP.NE.AND.EX UP2, UPT, UR9, URZ, UPT, UP2 ;  /* 0x000000ff0900728c */ /* 0x000fc4000bf45320 */
[----:B------:R-:W-:Y:S02]  /*3dd0*/  UIADD3 UR25, UPT, UPT, UR7, 0x98, URZ ;  /* 0x0000009807197890 */ /* 0x000fe4000fffe0ff */
[----:B------:R-:W-:Y:S02]  /*3de0*/  UIADD3 UR17, UPT, UPT, UR7, 0xa0, URZ ;  /* 0x000000a007117890 */ /* 0x000fe4000fffe0ff */
[----:B------:R-:W1:Y:S01]  /*3df0*/  LDC.64 R30, c[0x0][0x348] ;  /* 0x0000d200ff1e7b82 */ /* 0x000e620000000a00 */
[----:B------:R-:W-:Y:S02]  /*3e00*/  UPRMT UR13, UR37, 0x654, UR13 ;  /* 0x00000654250d7896 */ /* 0x000fe4000800000d */
[----:B------:R-:W-:-:S05]  /*3e10*/  UISETP.NE.AND.EX UP3, UPT, UR5, URZ, UPT, UP3 ;  /* 0x000000ff0500728c */ /* 0x000fca000bf65330 */
[----:B------:R-:W4:Y:S08]  /*3e20*/  LDC.64 R16, c[0x0][0xb10] ;  /* 0x0002c400ff107b82 */ /* 0x000f300000000a00 */
[----:B------:R-:W1:Y:S08]  /*3e30*/  LDC.64 R6, c[0x0][0xb18] ;  /* 0x0002c600ff067b82 */ /* 0x000e700000000a00 */
[----:B------:R-:W1:Y:S08]  /*3e40*/  LDC.64 R4, c[0x0][0xb28] ;  /* 0x0002ca00ff047b82 */ /* 0x000e700000000a00 */
[----:B--23--:R-:W1:Y:S02]  /*3e50*/  LDC R19, c[0x0][0x374] ;  /* 0x0000dd00ff137b82 */ /* 0x00ce640000000800 */
.L_x_84:
[C---:B------:R-:W-:Y:S02]  /*3e60*/  LEA R0, R28.reuse, UR7, 0x3 ;  /* 0x000000071c007c11 */ /* 0x040fe4000f8e18ff */
[----:B------:R-:W-:Y:S02]  /*3e70*/  SHF.L.U32 R2, R27, 0x1f, RZ ;  /* 0x0000001f1b027819 */ /* 0x000fe400000006ff */
[----:B------:R-:W-:Y:S02]  /*3e80*/  LEA R20, R28, UR7, 0x4 ;  /* 0x000000071c147c11 */ /* 0x000fe4000f8e20ff */
[----:B--2---:R-:W2:Y:S02]  /*3e90*/  SYNCS.PHASECHK.TRANS64.TRYWAIT P0, [R0+URZ+0xe0], R2 ;  /* 0x0000e002000075a7 */ /* 0x004ea400080011ff */
[----:B--2---:R-:W-:Y:S05]  /*3ea0*/  @!P0 BRA `(.L_x_74) ;  /* 0x0000005800b08947 */ /* 0x004fea0003800000 */
.L_x_174:
[----:B------:R-:W-:Y:S01]  /*3eb0*/  ISETP.GE.AND P0, PT, R40, 0x1, PT ;  /* 0x000000012800780c */ /* 0x000fe20003f06270 */
[----:B------:R-:W3:Y:S01]  /*3ec0*/  LDS.128 R20, [R20+0x170] ;  /* 0x0001700014147984 */ /* 0x000ee20000000c00 */
[----:B--2---:R-:W-:Y:S01]  /*3ed0*/  VIADD R0, R0, 0xf0 ;  /* 0x000000f000007836 */ /* 0x004fe20000000000 */
[----:B------:R-:W-:Y:S01]  /*3ee0*/  @!PT LDS RZ, [RZ] ;  /* 0x00000000fffff984 */ /* 0x000fe20000000800 */
[----:B------:R-:W-:Y:S01]  /*3ef0*/  @!PT LDS RZ, [RZ] ;  /* 0x00000000fffff984 */ /* 0x000fe20000000800 */
[----:B------:R-:W-:Y:S01]  /*3f00*/  @!PT LDS RZ, [RZ] ;  /* 0x00000000fffff984 */ /* 0x000fe20000000800 */
[----:B------:R-:W-:Y:S01]  /*3f10*/  @!PT LDS RZ, [RZ] ;  /* 0x00000000fffff984 */ /* 0x000fe20000000800 */
[----:B------:R2:W-:Y:S06]  /*3f20*/  MEMBAR.ALL.CTA ;  /* 0x0000000000007992 */ /* 0x0005ec0000008000 */
[----:B--2---:R-:W2:Y:S01]  /*3f30*/  FENCE.VIEW.ASYNC.S ;  /* 0x00000000000073c6 */ /* 0x004ea20000000000 */
[----:B------:R-:W-:Y:S04]  /*3f40*/  PRMT R0, RZ, 0x654, R0 ;  /* 0x00000654ff007816 */ /* 0x000fe80000000000 */
[----:B--2---:R2:W-:Y:S01]  /*3f50*/  SYNCS.ARRIVE.TRANS64.RED.A1T0 RZ, [R0+URZ], RZ ;  /* 0x000000ff00ff79a7 */ /* 0x0045e200081004ff */
[----:B---3--:R-:W-:Y:S11]  /*3f60*/  LOP3.LUT P3, RZ, R22, 0x1, RZ, 0xc0, !PT ;  /* 0x0000000116ff7812 */ /* 0x008ff6000786c0ff */
[----:B------:R-:W-:Y:S02]  /*3f70*/  @!UPT UIADD3 URZ, UPT, UPT, URZ, URZ, URZ ;  /* 0x000000fffffff290 */ /* 0x000fe4000fffe0ff */
[----:B------:R-:W-:Y:S02]  /*3f80*/  @P3 MOV R11, R20 ;  /* 0x00000014000b3202 */ /* 0x000fe40000000f00 */
[----:B------:R-:W-:Y:S01]  /*3f90*/  @P3 LOP3.LUT R10, R21, 0xffff, RZ, 0xc0, !PT ;  /* 0x0000ffff150a3812 */ /* 0x000fe200078ec0ff */
[----:B--2---:R-:W-:Y:S06]  /*3fa0*/  @!P0 BRA `(.L_x_75) ;  /* 0x0000000000a48947 */ /* 0x004fec0003800000 */
[-C--:B-1----:R-:W-:Y:S01]  /*3fb0*/  IMAD.HI.U32 R0, R19, R7.reuse, RZ ;  /* 0x0000000713007227 */ /* 0x082fe200078e00ff */
[----:B------:R-:W-:Y:S02]  /*3fc0*/  ISETP.NE.AND P0, PT, R6, 0x1, PT ;  /* 0x000000010600780c */ /* 0x000fe40003f05270 */
[----:B------:R-:W-:Y:S01]  /*3fd0*/  ISETP.NE.AND P2, PT, R40, 0x1, PT ;  /* 0x000000012800780c */ /* 0x000fe20003f45270 */
[----:B----4-:R-:W-:Y:S01]  /*3fe0*/  IMAD.HI.U32 R9, R24, R16, RZ ;  /* 0x0000001018097227 */ /* 0x010fe200078e00ff */
[----:B------:R-:W-:Y:S02]  /*3ff0*/  SHF.R.U32.HI R0, RZ, R18, R0 ;  /* 0x00000012ff007219 */ /* 0x000fe40000011600 */
[----:B------:R-:W-:Y:S01]  /*4000*/  ISETP.NE.AND P4, PT, R3, 0x1, PT ;  /* 0x000000010300780c */ /* 0x000fe20003f85270 */
[----:B------:R-:W-:Y:S01]  /*4010*/  IMAD.HI.U32 R13, R10, R7, RZ ;  /* 0x000000070a0d7227 */ /* 0x000fe200078e00ff */
[----:B------:R-:W-:Y:S02]  /*4020*/  SHF.R.U32.HI R9, RZ, R17, R9 ;  /* 0x00000011ff097219 */ /* 0x000fe40000011609 */
[----:B------:R-:W-:Y:S01]  /*4030*/  SEL R0, R19, R0, !P0 ;  /* 0x0000000013007207 */ /* 0x000fe20004000000 */
[----:B------:R-:W-:Y:S01]  /*4040*/  IMAD.HI.U32 R12, R11, R16, RZ ;  /* 0x000000100b0c7227 */ /* 0x000fe200078e00ff */
[----:B------:R-:W-:Y:S03]  /*4050*/  SEL R9, R24, R9, !P4 ;  /* 0x0000000918097207 */ /* 0x000fe60006000000 */
[-C--:B------:R-:W-:Y:S01]  /*4060*/  IMAD.HI.U32 R8, R0, R4.reuse, RZ ;  /* 0x0000000400087227 */ /* 0x080fe200078e00ff */
[----:B------:R-:W-:Y:S03]  /*4070*/  SHF.R.U32.HI R12, RZ, R17, R12 ;  /* 0x00000011ff0c7219 */ /* 0x000fe6000001160c */
[----:B------:R-:W-:Y:S01]  /*4080*/  IMAD.HI.U32 R2, R9, R4, RZ ;  /* 0x0000000409027227 */ /* 0x000fe200078e00ff */
[-C--:B------:R-:W-:Y:S02]  /*4090*/  @P2 SHF.R.U32.HI R0, RZ, R5.reuse, R8 ;  /* 0x00000005ff002219 */ /* 0x080fe40000011608 */
[----:B------:R-:W-:Y:S02]  /*40a0*/  SHF.R.U32.HI R8, RZ, R18, R13 ;  /* 0x00000012ff087219 */ /* 0x000fe4000001160d */
[----:B------:R-:W-:Y:S01]  /*40b0*/  @P2 SHF.R.U32.HI R9, RZ, R5, R2 ;  /* 0x00000005ff092219 */ /* 0x000fe20000011602 */
[----:B------:R-:W-:Y:S01]  /*40c0*/  IMAD R0, R40, R0, RZ ;  /* 0x0000000028007224 */ /* 0x000fe200078e02ff */
[----:B------:R-:W-:Y:S02]  /*40d0*/  SEL R8, R10, R8, !P0 ;  /* 0x000000080a087207 */ /* 0x000fe40004000000 */
[----:B------:R-:W-:Y:S01]  /*40e0*/  SEL R2, R11, R12, !P4 ;  /* 0x0000000c0b027207 */ /* 0x000fe20006000000 */
[----:B------:R-:W-:Y:S01]  /*40f0*/  IMAD R12, R40, R9, RZ ;  /* 0x00000009280c7224 */ /* 0x000fe200078e02ff */
[C---:B------:R-:W-:Y:S01]  /*4100*/  ISETP.GE.AND P0, PT, R8.reuse, R0, PT ;  /* 0x000000000800720c */ /* 0x040fe20003f06270 */
[----:B------:R-:W-:Y:S03]  /*4110*/  IMAD.HI.U32 R0, R8, R4, RZ ;  /* 0x0000000408007227 */ /* 0x000fe600078e00ff */
[----:B------:R-:W-:Y:S02]  /*4120*/  ISETP.GE.OR P0, PT, R2, R12, P0 ;  /* 0x0000000c0200720c */ /* 0x000fe40000706670 */
[-C--:B------:R-:W-:Y:S04]  /*4130*/  SHF.R.U32.HI R0, RZ, R5.reuse, R0 ;  /* 0x00000005ff007219 */ /* 0x080fe80000011600 */
[----:B------:R-:W-:Y:S05]  /*4140*/  SEL R13, R8, R0, !P2 ;  /* 0x00000000080d7207 */ /* 0x000fea0005000000 */
[----:B------:R-:W-:Y:S02]  /*4150*/  IMAD.MOV R12, RZ, RZ, -R13 ;  /* 0x000000ffff0c7224 */ /* 0x000fe400078e0a0d */
[----:B------:R-:W-:Y:S04]  /*4160*/  @!P0 IMAD.HI.U32 R0, R2, R4, RZ ;  /* 0x0000000402008227 */ /* 0x000fe800078e00ff */
[----:B------:R-:W-:Y:S01]  /*4170*/  IMAD R12, R40, R12, R8 ;  /* 0x0000000c280c7224 */ /* 0x000fe200078e0208 */
[----:B------:R-:W-:Y:S04]  /*4180*/  @!P0 SHF.R.U32.HI R0, RZ, R5, R0 ;  /* 0x00000005ff008219 */ /* 0x000fe80000011600 */
[----:B------:R-:W-:Y:S04]  /*4190*/  @!P0 SEL R0, R2, R0, !P2 ;  /* 0x0000000002008207 */ /* 0x000fe80005000000 */
[----:B------:R-:W-:Y:S01]  /*41a0*/  @!P0 IADD3 R13, PT, PT, R13, -R0, RZ ;  /* 0x800000000d0d8210 */ /* 0x000fe20007ffe0ff */
[----:B------:R-:W-:Y:S01]  /*41b0*/  @!P0 IMAD R0, R9, R12, R0 ;  /* 0x0000000c09008224 */ /* 0x000fe200078e0200 */
[----:B------:R-:W-:Y:S01]  /*41c0*/  IADD3 R9, PT, PT, -R8, RZ, RZ ;  /* 0x000000ff08097210 */ /* 0x000fe20007ffe1ff */
[--C-:B------:R-:W-:Y:S02]  /*41d0*/  IMAD.MOV R12, RZ, RZ, -R2.reuse ;  /* 0x000000ffff0c7224 */ /* 0x100fe400078e0a02 */
[----:B------:R-:W-:Y:S02]  /*41e0*/  @!P0 IMAD R8, R13, R40, R2 ;  /* 0x000000280d088224 */ /* 0x000fe400078e0202 */
[----:B------:R-:W-:Y:S02]  /*41f0*/  @!P0 IMAD.MOV.U32 R2, RZ, RZ, R0 ;  /* 0x000000ffff028224 */ /* 0x000fe400078e0000 */
[----:B------:R-:W-:Y:S02]  /*4200*/  IMAD R11, R3, R12, R11 ;  /* 0x0000000c030b7224 */ /* 0x000fe400078e020b */
[----:B------:R-:W-:Y:S02]  /*4210*/  IMAD R10, R6, R9, R10 ;  /* 0x00000009060a7224 */ /* 0x000fe400078e020a */
[----:B------:R-:W-:Y:S02]  /*4220*/  IMAD R11, R2, R3, R11 ;  /* 0x00000003020b7224 */ /* 0x000fe400078e020b */
[----:B------:R-:W-:Y:S02]  /*4230*/  IMAD R10, R8, R6, R10 ;  /* 0x00000006080a7224 */ /* 0x000fe400078e020a */
.L_x_75:
[----:B------:R-:W-:Y:S05]  /*4240*/  BRA.U UP1, `(.L_x_76) ;  /* 0x0000000101107547 */ /* 0x000fea000b800000 */
[----:B------:R-:W-:Y:S04]  /*4250*/  MOV R2, UR6 ;  /* 0x0000000600027c02 */ /* 0x000fe80008000f00 */
[----:B------:R-:W-:Y:S04]  /*4260*/  SHF.L.U32 R2, R2, 0x1f, RZ ;  /* 0x0000001f02027819 */ /* 0x000fe800000006ff */
[----:B------:R-:W2:Y:S02]  /*4270*/  SYNCS.PHASECHK.TRANS64.TRYWAIT P0, [UR7+0xd8], R2 ;  /* 0x0000d802ff0075a7 */ /* 0x000ea40008001107 */
[----:B--2---:R-:W-:Y:S05]  /*4280*/  @!P0 BRA `(.L_x_77) ;  /* 0x0000005400cc8947 */ /* 0x004fea0003800000 */
.L_x_76:
[----:B------:R-:W-:Y:S02]  /*4290*/  R2UR UR35, R15 ;  /* 0x000000000f2372ca */ /* 0x000fe400000e0000 */
[----:B------:R-:W-:Y:S02]  /*42a0*/  R2UR UR34, R14 ;  /* 0x000000000e2272ca */ /* 0x000fe400000e0000 */
[----:B------:R-:W-:Y:S02]  /*42b0*/  ISETP.NE.U32.AND P2, PT, RZ, UR4, PT ;  /* 0x00000004ff007c0c */ /* 0x000fe4000bf45070 */
[----:B------:R-:W-:Y:S02]  /*42c0*/  SHF.L.U32 R14, R29, 0x1f, RZ ;  /* 0x0000001f1d0e7819 */ /* 0x000fe400000006ff */
[----:B------:R-:W-:Y:S05]  /*42d0*/  ISETP.NE.AND.EX P2, PT, RZ, UR5, PT, P2 ;  /* 0x00000005ff007c0c */ /* 0x000fea000bf45320 */
[----:B------:R-:W-:Y:S02]  /*42e0*/  USHF.L.U32 UR35, UR35, 0x6, URZ ;  /* 0x0000000623237899 */ /* 0x000fe400080006ff */
[----:B------:R-:W-:Y:S01]  /*42f0*/  USHF.L.U32 UR34, UR34, 0x8, URZ ;  /* 0x0000000822227899 */ /* 0x000fe200080006ff */
[----:B------:R-:W-:Y:S11]  /*4300*/  BRA.U !UP3, `(.L_x_78) ;  /* 0x000000010b347547 */ /* 0x000ff6000b800000 */
[----:B------:R-:W-:Y:S01]  /*4310*/  UPLOP3.LUT UP0, UPT, UPT, UPT, UP2, 0x80, 0x8 ;  /* 0x000000000008789c */ /* 0x000fe20003f0f020 */
[----:B--2---:R-:W-:Y:S02]  /*4320*/  HFMA2 R0, -RZ, RZ, 0, 5.9604644775390625e-08 ;  /* 0x00000001ff007431 */ /* 0x004fe400000001ff */
[----:B------:R-:W-:Y:S03]  /*4330*/  IMAD.MOV.U32 R88, RZ, RZ, 0x1 ;  /* 0x00000001ff587424 */ /* 0x000fe600078e00ff */
[----:B------:R-:W-:Y:S05]  /*4340*/  PLOP3.LUT P0, PT, PT, PT, UP0, 0x80, 0x8 ;  /* 0x000000000008781c */ /* 0x000fea0003f0f008 */
[----:B------:R-:W2:Y:S01]  /*4350*/  @UP0 LDCU.64 UR10, c[0x0][0x888] ;  /* 0x00011100ff0a07ac */ /* 0x000ea20008000a00 */
[----:B------:R-:W-:Y:S07]  /*4360*/  @UP0 UIMAD UR8, UR36, UR4, URZ ;  /* 0x00000004240802a4 */ /* 0x000fee000f8e02ff */
[----:B------:R-:W-:Y:S01]  /*4370*/  @!P0 PRMT R88, R0, 0x7610, R88 ;  /* 0x0000761000588816 */ /* 0x000fe20000000058 */
[----:B--2---:R-:W-:Y:S03]  /*4380*/  @UP0 UIMAD.WIDE UR10, UR8, 0x4, UR10 ;  /* 0x00000004080a08a5 */ /* 0x004fe6000f8e020a */
[----:B------:R-:W2:Y:S03]  /*4390*/  @!UP0 LDCU UR8, c[0x0][0x880] ;  /* 0x00011000ff0887ac */ /* 0x000ea60008000800 */
[----:B------:R-:W-:Y:S01]  /*43a0*/  IMAD.U32 R8, RZ, RZ, UR10 ;  /* 0x0000000aff087e24 */ /* 0x000fe2000f8e00ff */
[----:B------:R-:W-:Y:S05]  /*43b0*/  MOV R9, UR11 ;  /* 0x0000000b00097c02 */ /* 0x000fea0008000f00 */
[----:B-----5:R3:W5:Y:S02]  /*43c0*/  @P0 LDG.E R49, desc[UR46][R8.64] ;  /* 0x0000002e08310981 */ /* 0x020764000c1e1900 */
[----:B--23--:R-:W-:Y:S07]  /*43d0*/  @!P0 IMAD.U32 R49, RZ, RZ, UR8 ;  /* 0x00000008ff318e24 */ /* 0x00cfee000f8e00ff */
.L_x_78:
[----:B-----5:R-:W-:Y:S01]  /*43e0*/  @!P2 FSETP.EQ.AND P0, PT, R49, RZ, PT ;  /* 0x000000ff3100a20b */ /* 0x020fe20003f02000 */
[----:B------:R-:W-:Y:S01]  /*43f0*/  @!UPT UIADD3 URZ, UPT, UPT, URZ, URZ, URZ ;  /* 0x000000fffffff290 */ /* 0x000fe2000fffe0ff */
[----:B------:R-:W-:Y:S11]  /*4400*/  @!P2 BRA `(.L_x_79) ;  /* 0x000000000014a947 */ /* 0x000ff60003800000 */
[----:B------:R-:W-:Y:S02]  /*4410*/  LOP3.LUT P2, RZ, R88, 0xff, RZ, 0xc0, !PT ;  /* 0x000000ff58ff7812 */ /* 0x000fe4000784c0ff */
[----:B------:R-:W-:Y:S04]  /*4420*/  PLOP3.LUT P0, PT, PT, PT, UP0, 0x80, 0x8 ;  /* 0x000000000008781c */ /* 0x000fe80003f0f008 */
[----:B------:R-:W-:Y:S07]  /*4430*/  PLOP3.LUT P0, PT, P0, PT, PT, 0x8, 0x80 ;  /* 0x000000000080781c */ /* 0x000fee000070e170 */
[----:B------:R-:W-:Y:S11]  /*4440*/  @P2 FSETP.EQ.AND P0, PT, R49, RZ, PT ;  /* 0x000000ff3100220b */ /* 0x000ff60003f02000 */
[----:B------:R-:W-:Y:S02]  /*4450*/  @!UPT UIADD3 URZ, UPT, UPT, URZ, URZ, URZ ;  /* 0x000000fffffff290 */ /* 0x000fe4000fffe0ff */
.L_x_79:
[----:B------:R-:W3:Y:S01]  /*4460*/  SYNCS.PHASECHK.TRANS64.TRYWAIT P2, [UR7+0xb0], R14 ;  /* 0x0000b00eff0075a7 */ /* 0x000ee20008041107 */
[----:B------:R-:W-:Y:S04]  /*4470*/  ELECT P4, URZ, PT ;  /* 0x0000000000ff782f */ /* 0x000fe80003880000 */
[----:B------:R-:W-:Y:S11]  /*4480*/  PLOP3.LUT P4, PT, P0, P4, PT, 0xf2, 0x2f ;  /* 0x00000000002f781c */ /* 0x000ff60000789e72 */
[----:B------:R-:W-:Y:S02]  /*4490*/  @!UPT UIADD3 URZ, UPT, UPT, URZ, URZ, URZ ;  /* 0x000000fffffff290 */ /* 0x000fe4000fffe0ff */
[----:B-1----:R-:W-:Y:S05]  /*44a0*/  @!P4 IADD3 R8, P0, PT, R30, 0x580, RZ ;  /* 0x000005801e08c810 */ /* 0x002fea0007f1e0ff */
[----:B--2---:R-:W-:Y:S01]  /*44b0*/  @!P4 IMAD.X R2, RZ, RZ, R31, P0 ;  /* 0x000000ffff02c224 */ /* 0x004fe200000e061f */
[----:B---3--:R-:W-:Y:S07]  /*44c0*/  @!P2 BRA `(.L_x_80) ;  /* 0x000000540054a947 */ /* 0x008fee0003800000 */
.L_x_177:
[----:B------:R-:W-:Y:S01]  /*44d0*/  @!P4 R2UR UR8, R2 ;  /* 0x000000000208c2ca */ /* 0x000fe200000e0000 */
[----:B------:R-:W-:Y:S01]  /*44e0*/  VOTEU.ALL UP1, P4 ;  /* 0x0000000000ff7886 */ /* 0x000fe20002020000 */
[----:B------:R-:W-:Y:S01]  /*44f0*/  @!P4 R2UR UR9, R8 ;  /* 0x000000000809c2ca */ /* 0x000fe200000e0000 */
[----:B-1----:R-:W-:Y:S01]  /*4500*/  @!P4 IMAD.MOV.U32 R0, RZ, RZ, 0x2000 ;  /* 0x00002000ff00c424 */ /* 0x002fe200078e00ff */
[----:B------:R-:W-:Y:S01]  /*4510*/  UMOV UR10, 0x0 ;  /* 0x00000000000a7882 */ /* 0x000fe20000000000 */
[----:B------:R-:W-:Y:S01]  /*4520*/  UMOV UR11, 0x10000000 ;  /* 0x10000000000b7882 */ /* 0x000fe20000000000 */
[----:B------:R-:W-:Y:S01]  /*4530*/  @!UP1 UIADD3 UR32, UPT, UPT, UR7, 0x400, URZ ;  /* 0x0000040007209890 */ /* 0x000fe2000fffe0ff */
[----:B------:R-:W-:Y:S06]  /*4540*/  VOTEU.ALL UP1, P4 ;  /* 0x0000000000ff7886 */ /* 0x000fec0002020000 */
[----:B------:R-:W-:Y:S01]  /*4550*/  IMAD.U32 R9, RZ, RZ, UR8 ;  /* 0x00000008ff097e24 */ /* 0x000fe2000f8e00ff */
[----:B------:R-:W-:Y:S01]  /*4560*/  UPRMT UR8, UR37, 0x654, UR33 ;  /* 0x0000065425087896 */ /* 0x000fe20008000021 */
[----:B------:R-:W-:Y:S03]  /*4570*/  IMAD.U32 R8, RZ, RZ, UR9 ;  /* 0x00000009ff087e24 */ /* 0x000fe6000f8e00ff */
[----:B------:R-:W-:Y:S02]  /*4580*/  @!P4 R2UR UR15, R9 ;  /* 0x00000000090fc2ca */ /* 0x000fe400000e0000 */
[----:B------:R-:W-:Y:S02]  /*4590*/  @!P4 R2UR UR14, R8 ;  /* 0x00000000080ec2ca */ /* 0x000fe400000e0000 */
[----:B------:R-:W-:Y:S05]  /*45a0*/  @!P4 IADD3 R8, P0, PT, R30, 0x580, RZ ;  /* 0x000005801e08c810 */ /* 0x000fea0007f1e0ff */
[----:B------:R-:W-:Y:S06]  /*45b0*/  @!P4 IMAD.X R2, RZ, RZ, R31, P0 ;  /* 0x000000ffff02c224 */ /* 0x000fec00000e061f */
[----:B------:R1:W-:Y:S01]  /*45c0*/  @!UP1 UTMALDG.3D [UR32], [UR14], desc[UR10] ;  /* 0x00000a200e0095b4 */ /* 0x0003e20008011000 */
[----:B------:R1:W-:Y:S01]  /*45d0*/  @!P4 SYNCS.ARRIVE.TRANS64.RED.A0TR RZ, [UR7+0x90], R0 ;  /* 0x00009000ffffc9a7 */ /* 0x0003e20008300407 */
[----:B------:R-:W-:Y:S01]  /*45e0*/  SYNCS.ARRIVE.TRANS64.RED.A1T0 RZ, [UR8], RZ ;  /* 0x000000ffffff79a7 */ /* 0x000fe20008100408 */
[----:B------:R-:W2:Y:S02]  /*45f0*/  SYNCS.PHASECHK.TRANS64.TRYWAIT P2, [UR7+0xb8], R14 ;  /* 0x0000b80eff0075a7 */ /* 0x000ea40008041107 */
[----:B-12---:R-:W-:Y:S05]  /*4600*/  @!P2 BRA `(.L_x_81) ;  /* 0x00000054001ca947 */ /* 0x006fea0003800000 */
.L_x_179:
[----:B------:R-:W-:Y:S01]  /*4610*/  @!P4 R2UR UR8, R2 ;  /* 0x000000000208c2ca */ /* 0x000fe200000e0000 */
[----:B------:R-:W-:Y:S01]  /*4620*/  VOTEU.ALL UP1, P4 ;  /* 0x0000000000ff7886 */ /* 0x000fe20002020000 */
[----:B------:R-:W-:Y:S01]  /*4630*/  @!P4 R2UR UR9, R8 ;  /* 0x000000000809c2ca */ /* 0x000fe200000e0000 */
[----:B-1----:R-:W-:Y:S01]  /*4640*/  @!P4 IMAD.MOV.U32 R0, RZ, RZ, 0x2000 ;  /* 0x00002000ff00c424 */ /* 0x002fe200078e00ff */
[----:B------:R-:W-:Y:S01]  /*4650*/  UMOV UR10, 0x0 ;  /* 0x00000000000a7882 */ /* 0x000fe20000000000 */
[----:B------:R-:W-:Y:S01]  /*4660*/  UMOV UR11, 0x10000000 ;  /* 0x10000000000b7882 */ /* 0x000fe20000000000 */
[----:B------:R-:W-:Y:S02]  /*4670*/  @!UP1 UIADD3 UR26, UPT, UPT, UR34, 0x40, URZ ;  /* 0x00000040221a9890 */ /* 0x000fe4000fffe0ff */
[----:B------:R-:W-:Y:S01]  /*4680*/  @!UP1 UIADD3 UR24, UPT, UPT, UR7, 0x2400, URZ ;  /* 0x0000240007189890 */ /* 0x000fe2000fffe0ff */
[----:B------:R-:W-:Y:S01]  /*4690*/  VOTEU.ALL UP1, P4 ;  /* 0x0000000000ff7886 */ /* 0x000fe20002020000 */
[----:B------:R-:W-:Y:S01]  /*46a0*/  UMOV UR27, UR35 ;  /* 0x00000023001b7c82 */ /* 0x000fe20008000000 */
[----:B------:R-:W-:Y:S02]  /*46b0*/  UMOV UR28, UR36 ;  /* 0x00000024001c7c82 */ /* 0x000fe40008000000 */
        /* <DEDUP_REMOVED lines=12> */
.L_x_181:
[----:B------:R-:W2:Y:S01]  /*4780*/  LDC.64 R12, c[0x0][0xb18] ;  /* 0x0002c600ff0c7b82 */ /* 0x000ea20000000a00 */
[----:B------:R-:W-:Y:S01]  /*4790*/  @!P4 R2UR UR8, R2 ;  /* 0x000000000208c2ca */ /* 0x000fe200000e0000 */
[----:B------:R-:W-:Y:S01]  /*47a0*/  VOTEU.ALL UP1, P4 ;  /* 0x0000000000ff7886 */ /* 0x000fe20002020000 */
[----:B------:R-:W-:Y:S01]  /*47b0*/  @!P4 R2UR UR9, R8 ;  /* 0x000000000809c2ca */ /* 0x000fe200000e0000 */
[----:B-1----:R-:W-:Y:S01]  /*47c0*/  @!P4 IMAD.MOV.U32 R0, RZ, RZ, 0x2000 ;  /* 0x00002000ff00c424 */ /* 0x002fe200078e00ff */
[----:B------:R-:W-:Y:S03]  /*47d0*/  UMOV UR10, 0x0 ;  /* 0x00000000000a7882 */ /* 0x000fe60000000000 */
[----:B------:R-:W1:Y:S01]  /*47e0*/  @!P1 LDC R2, c[0x0][0xb0c] ;  /* 0x0002c300ff029b82 */ /* 0x000e620000000800 */
[----:B------:R-:W-:Y:S01]  /*47f0*/  @!UP1 UIADD3 UR18, UPT, UPT, UR34, 0x80, URZ ;  /* 0x0000008022129890 */ /* 0x000fe2000fffe0ff */
[----:B------:R-:W-:Y:S01]  /*4800*/  @P3 SHF.R.U32.HI R26, RZ, 0x10, R21 ;  /* 0x00000010ff1a3819 */ /* 0x000fe20000011615 */
[----:B------:R-:W-:Y:S01]  /*4810*/  @!UP1 UIADD3 UR16, UPT, UPT, UR7, 0x4400, URZ ;  /* 0x0000440007109890 */ /* 0x000fe2000fffe0ff */
[----:B------:R-:W-:Y:S01]  /*4820*/  VIADD R28, R28, 0x1 ;  /* 0x000000011c1c7836 */ /* 0x000fe20000000000 */
[----:B------:R-:W-:Y:S01]  /*4830*/  VOTEU.ALL UP1, P4 ;  /* 0x0000000000ff7886 */ /* 0x000fe20002020000 */
[----:B------:R-:W-:Y:S01]  /*4840*/  UMOV UR11, 0x10000000 ;  /* 0x10000000000b7882 */ /* 0x000fe20000000000 */
[----:B------:R-:W-:Y:S01]  /*4850*/  UMOV UR19, UR35 ;  /* 0x0000002300137c82 */ /* 0x000fe20008000000 */
[----:B------:R-:W-:Y:S01]  /*4860*/  IMAD.U32 R9, RZ, RZ, UR8 ;  /* 0x00000008ff097e24 */ /* 0x000fe2000f8e00ff */
[----:B------:R-:W-:Y:S01]  /*4870*/  UMOV UR20, UR36 ;  /* 0x0000002400147c82 */ /* 0x000fe20008000000 */
[----:B------:R-:W-:Y:S01]  /*4880*/  IMAD.U32 R8, RZ, RZ, UR9 ;  /* 0x00000009ff087e24 */ /* 0x000fe2000f8e00ff */
[----:B------:R-:W-:Y:S02]  /*4890*/  UPRMT UR8, UR37, 0x654, UR17 ;  /* 0x0000065425087896 */ /* 0x000fe40008000011 */
[----:B------:R-:W-:Y:S02]  /*48a0*/  @!P4 R2UR UR15, R9 ;  /* 0x00000000090fc2ca */ /* 0x000fe400000e0000 */
[----:B------:R-:W-:Y:S02]  /*48b0*/  @!P4 R2UR UR14, R8 ;  /* 0x00000000080ec2ca */ /* 0x000fe400000e0000 */
[----:B------:R-:W3:Y:S11]  /*48c0*/  LDC.64 R8, c[0x0][0xb10] ;  /* 0x0002c400ff087b82 */ /* 0x000ef60000000a00 */
[----:B------:R1:W-:Y:S01]  /*48d0*/  @!UP1 UTMALDG.3D [UR16], [UR14], desc[UR10] ;  /* 0x00000a100e0095b4 */ /* 0x0003e20008011000 */
[----:B------:R5:W-:Y:S01]  /*48e0*/  @!P4 SYNCS.ARRIVE.TRANS64.RED.A0TR RZ, [UR7+0xa0], R0 ;  /* 0x0000a000ffffc9a7 */ /* 0x000be20008300407 */
[C---:B---3--:R-:W-:Y:S01]  /*48f0*/  @!P1 IMAD.HI.U32 R8, R11.reuse, R8, RZ ;  /* 0x000000080b089227 */ /* 0x048fe200078e00ff */
[----:B--2---:R-:W-:Y:S02]  /*4900*/  @!P1 ISETP.NE.AND P0, PT, R12, 0x1, PT ;  /* 0x000000010c00980c */ /* 0x004fe40003f05270 */
[----:B-1----:R-:W-:Y:S01]  /*4910*/  @!P1 ISETP.NE.AND P2, PT, R2, 0x1, PT ;  /* 0x000000010200980c */ /* 0x002fe20003f45270 */
[----:B------:R-:W-:Y:S01]  /*4920*/  SYNCS.ARRIVE.TRANS64.RED.A1T0 RZ, [UR8], RZ ;  /* 0x000000ffffff79a7 */ /* 0x000fe20008100408 */
[C---:B------:R-:W-:Y:S01]  /*4930*/  @!P1 IMAD.HI.U32 R13, R10.reuse, R13, RZ ;  /* 0x0000000d0a0d9227 */ /* 0x040fe200078e00ff */
[----:B------:R-:W-:Y:S04]  /*4940*/  @!P1 SHF.R.U32.HI R8, RZ, R9, R8 ;  /* 0x00000009ff089219 */ /* 0x000fe80000011608 */
[----:B------:R-:W-:Y:S01]  /*4950*/  @!P1 SEL R8, R11, R8, !P2 ;  /* 0x000000080b089207 */ /* 0x000fe20005000000 */
[----:B------:R-:W1:Y:S01]  /*4960*/  SYNCS.PHASECHK.TRANS64.TRYWAIT P5, [UR7+0xc8], R14 ;  /* 0x0000c80eff0075a7 */ /* 0x000e6200080a1107 */
[----:B-----5:R-:W2:Y:S02]  /*4970*/  @!P1 LDC R0, c[0x0][0xb20] ;  /* 0x0002c800ff009b82 */ /* 0x020ea40000000800 */
[----:B--2---:R-:W-:Y:S04]  /*4980*/  @!P1 SHF.R.U32.HI R0, RZ, R0, R13 ;  /* 0x00000000ff009219 */ /* 0x004fe8000001160d */
[----:B------:R-:W-:Y:S05]  /*4990*/  @!P1 SEL R9, R10, R0, !P0 ;  /* 0x000000000a099207 */ /* 0x000fea0004000000 */
[----:B------:R-:W-:Y:S02]  /*49a0*/  @!P1 IMAD.IADD R0, R9, 0x1, -R8 ;  /* 0x0000000109009824 */ /* 0x000fe400078e0a08 */
[----:B------:R-:W-:Y:S02]  /*49b0*/  @!P1 IMAD.IADD R8, R8, 0x1, -R9 ;  /* 0x0000000108089824 */ /* 0x000fe400078e0a09 */
[----:B------:R-:W-:Y:S02]  /*49c0*/  @!P1 IMAD R11, R0, R2, R11 ;  /* 0x00000002000b9224 */ /* 0x000fe400078e020b */
[----:B------:R-:W-:Y:S01]  /*49d0*/  @!P1 IMAD R10, R8, R12, R10 ;  /* 0x0000000c080a9224 */ /* 0x000fe200078e020a */
[----:B-1----:R-:W-:Y:S06]  /*49e0*/  @!P5 BRA `(.L_x_83) ;  /* 0x000000500054d947 */ /* 0x002fec0003800000 */
.L_x_183:
[----:B------:R-:W-:Y:S01]  /*49f0*/  @!P4 IADD3 R2, P0, PT, R30, 0x580, RZ ;  /* 0x000005801e02c810 */ /* 0x000fe20007f1e0ff */
[----:B------:R-:W-:Y:S01]  /*4a00*/  VOTEU.ALL UP1, P4 ;  /* 0x0000000000ff7886 */ /* 0x000fe20002020000 */
[----:B------:R-:W-:Y:S01]  /*4a10*/  UMOV UR18, 0x0 ;  /* 0x0000000000127882 */ /* 0x000fe20000000000 */
[----:B------:R-:W-:Y:S01]  /*4a20*/  UMOV UR19, 0x10000000 ;  /* 0x1000000000137882 */ /* 0x000fe20000000000 */
[----:B------:R-:W-:Y:S01]  /*4a30*/  @!P4 R2UR UR9, R2 ;  /* 0x000000000209c2ca */ /* 0x000fe200000e0000 */
[----:B-1----:R-:W-:Y:S01]  /*4a40*/  @!P4 IMAD.X R0, RZ, RZ, R31, P0 ;  /* 0x000000ffff00c224 */ /* 0x002fe200000e061f */
[----:B------:R-:W-:Y:S01]  /*4a50*/  @!UP1 UIADD3 UR10, UPT, UPT, UR34, 0xc0, URZ ;  /* 0x000000c0220a9890 */ /* 0x000fe2000fffe0ff */
[----:B------:R-:W-:Y:S01]  /*4a60*/  ISETP.NE.AND P0, PT, R28, 0x2, PT ;  /* 0x000000021c00780c */ /* 0x000fe20003f05270 */
[----:B------:R-:W-:Y:S01]  /*4a70*/  UMOV UR11, UR35 ;  /* 0x00000023000b7c82 */ /* 0x000fe20008000000 */
[----:B------:R-:W-:Y:S01]  /*4a80*/  UMOV UR12, UR36 ;  /* 0x00000024000c7c82 */ /* 0x000fe20008000000 */
[----:B------:R-:W-:Y:S01]  /*4a90*/  @!P4 R2UR UR8, R0 ;  /* 0x000000000008c2ca */ /* 0x000fe200000e0000 */
[----:B------:R-:W-:Y:S01]  /*4aa0*/  IMAD.IADD R14, R10, 0x1, R86 ;  /* 0x000000010a0e7824 */ /* 0x000fe200078e0256 */
[----:B------:R-:W-:Y:S01]  /*4ab0*/  @P3 R2UR UR36, R26 ;  /* 0x000000001a2432ca */ /* 0x000fe200000e0000 */
[----:B------:R-:W-:Y:S01]  /*4ac0*/  IMAD.IADD R15, R11, 0x1, R87 ;  /* 0x000000010b0f7824 */ /* 0x000fe200078e0257 */
[----:B------:R-:W-:Y:S02]  /*4ad0*/  SEL R0, RZ, 0x1, P0 ;  /* 0x00000001ff007807 */ /* 0x000fe40000000000 */
[----:B------:R-:W-:Y:S01]  /*4ae0*/  LOP3.LUT R29, R29, 0x1, RZ, 0x3c, !PT ;  /* 0x000000011d1d7812 */ /* 0x000fe200078e3cff */
[----:B------:R-:W-:Y:S01]  /*4af0*/  IMAD.U32 R8, RZ, RZ, UR9 ;  /* 0x00000009ff087e24 */ /* 0x000fe2000f8e00ff */
[----:B------:R-:W-:Y:S01]  /*4b00*/  @!UP1 UIADD3 UR9, UPT, UPT, UR7, 0xa8, URZ ;  /* 0x000000a807099890 */ /* 0x000fe2000fffe0ff */
[----:B------:R-:W-:Y:S02]  /*4b10*/  LOP3.LUT R27, R27, R0, RZ, 0x3c, !PT ;  /* 0x000000001b1b7212 */ /* 0x000fe400078e3cff */
[----:B------:R-:W-:Y:S02]  /*4b20*/  SEL R28, R28, RZ, P0 ;  /* 0x000000ff1c1c7207 */ /* 0x000fe40000000000 */
[----:B------:R-:W-:Y:S01]  /*4b30*/  IMAD.U32 R9, RZ, RZ, UR8 ;  /* 0x00000008ff097e24 */ /* 0x000fe2000f8e00ff */
[----:B------:R-:W-:Y:S01]  /*4b40*/  @!P4 R2UR UR14, R8 ;  /* 0x00000000080ec2ca */ /* 0x000fe200000e0000 */
[----:B------:R-:W-:Y:S01]  /*4b50*/  @!UP1 UIADD3 UR8, UPT, UPT, UR7, 0x6400, URZ ;  /* 0x0000640007089890 */ /* 0x000fe2000fffe0ff */
[----:B------:R-:W-:Y:S02]  /*4b60*/  VOTEU.ALL UP1, P4 ;  /* 0x0000000000ff7886 */ /* 0x000fe40002020000 */
[----:B------:R-:W-:Y:S11]  /*4b70*/  @!P4 R2UR UR15, R9 ;  /* 0x00000000090fc2ca */ /* 0x000ff600000e0000 */
[----:B------:R-:W-:Y:S02]  /*4b80*/  @!UPT UIADD3 URZ, UPT, UPT, URZ, URZ, URZ ;  /* 0x000000fffffff290 */ /* 0x000fe4000fffe0ff */
[----:B------:R2:W-:Y:S01]  /*4b90*/  @!UP1 UTMALDG.3D [UR8], [UR14], desc[UR18] ;  /* 0x000012080e0095b4 */ /* 0x0005e20008011000 */
[----:B------:R2:W-:Y:S01]  /*4ba0*/  @!P4 SYNCS.ARRIVE.TRANS64.RED.A0TR RZ, [UR7+0xa8], R25 ;  /* 0x0000a819ffffc9a7 */ /* 0x0005e20008300407 */
[----:B------:R-:W-:Y:S01]  /*4bb0*/  UPLOP3.LUT UP1, UPT, UPT, UPT, UPT, 0x80, 0x8 ;  /* 0x000000000008789c */ /* 0x000fe20003f2f070 */
[----:B------:R-:W-:Y:S01]  /*4bc0*/  SYNCS.ARRIVE.TRANS64.RED.A1T0 RZ, [UR13], RZ ;  /* 0x000000ffffff79a7 */ /* 0x000fe2000810040d */
[----:B------:R-:W-:Y:S09]  /*4bd0*/  @P3 BRA `(.L_x_84) ;  /* 0xfffffff000a03947 */ /* 0x000ff2000383ffff */
[----:B------:R-:W-:-:S04]  /*4be0*/  SHF.L.U32 R2, R29, 0x1f, RZ ;  /* 0x0000001f1d027819 */ /* 0x000fc800000006ff */
[----:B------:R-:W1:Y:S02]  /*4bf0*/  SYNCS.PHASECHK.TRANS64.TRYWAIT P0, [UR7+0xb0], R2 ;  /* 0x0000b002ff0075a7 */ /* 0x000e640008001107 */
[----:B-1----:R-:W-:Y:S05]  /*4c00*/  @!P0 BRA `(.L_x_85) ;  /* 0x0000004c00e48947 */ /* 0x002fea0003800000 */
.L_x_185:
[----:B------:R-:W3:Y:S02]  /*4c10*/  SYNCS.PHASECHK.TRANS64.TRYWAIT P0, [UR7+0xb8], R2 ;  /* 0x0000b802ff0075a7 */ /* 0x000ee40008001107 */
[----:B---3--:R-:W-:Y:S05]  /*4c20*/  @!P0 BRA `(.L_x_86) ;  /* 0x0000004c00f48947 */ /* 0x008fea0003800000 */
.L_x_187:
[----:B------:R-:W3:Y:S02]  /*4c30*/  SYNCS.PHASECHK.TRANS64.TRYWAIT P0, [UR7+0xc0], R2 ;  /* 0x0000c002ff0075a7 */ /* 0x000ee40008001107 */
[----:B---3--:R-:W-:Y:S05]  /*4c40*/  @!P0 BRA `(.L_x_87) ;  /* 0x0000005000048947 */ /* 0x008fea0003800000 */
.L_x_189:
[----:B-1----:R-:W-:-:S07]  /*4c50*/  MOV R0, UR7 ;  /* 0x0000000700007c02 */ /* 0x002fce0008000f00 */
.L_x_88:
[----:B-1----:R-:W-:-:S04]  /*4c60*/  SHF.L.U32 R2, R29, 0x1f, RZ ;  /* 0x0000001f1d027819 */ /* 0x002fc800000006ff */
[----:B------:R1:W3:Y:S03]  /*4c70*/  SYNCS.PHASECHK.TRANS64.TRYWAIT P0, [R0+URZ+0xc8], R2 ;  /* 0x0000c802000075a7 */ /* 0x0002e600080011ff */
[----:B---3--:R-:W-:Y:S05]  /*4c80*/  @!P0 NANOSLEEP.SYNCS 0x989680 ;  /* 0x009896800000895d */ /* 0x008fea0003900000 */
[----:B------:R-:W3:Y:S02]  /*4c90*/  @!P0 SYNCS.PHASECHK.TRANS64 P0, [R0+URZ+0xc8], R2 ;  /* 0x0000c802000085a7 */ /* 0x000ee400080010ff */
[----:B--23--:R-:W-:Y:S05]  /*4ca0*/  @P0 EXIT ;  /* 0x000000000000094d */ /* 0x00cfea0003800000 */
[----:B------:R-:W-:Y:S05]  /*4cb0*/  BRA `(.L_x_88) ;  /* 0xfffffffc00e87947 */ /* 0x000fea000383ffff */
.L_x_73:
[----:B------:R-:W-:-:S06]  /*4cc0*/  UISETP.GE.AND UP1, UPT, UR8, 0x4, UPT ;  /* 0x000000040800788c */ /* 0x000fcc000bf26270 */
[----:B------:R-:W-:-:S13]  /*4cd0*/  PLOP3.LUT P0, PT, PT, PT, UP1, 0x80, 0x8 ;  /* 0x000000000008781c */ /* 0x000fda0003f0f018 */
[----:B------:R-:W-:Y:S05]  /*4ce0*/  @!P0 EXIT ;  /* 0x000000000000894d */ /* 0x000fea0003800000 */
[----:B------:R-:W-:Y:S01]  /*4cf0*/  BAR.SYNC.DEFER_BLOCKING 0x6, 0xa0 ;  /* 0x0182800000007b1d */ /* 0x000fe20000010000 */
[C---:B------:R-:W-:Y:S01]  /*4d00*/  IMAD.SHL.U32 R4, R101.reuse, 0x40, RZ ;  /* 0x0000004065047824 */ /* 0x040fe200078e00ff */
[----:B------:R-:W-:Y:S01]  /*4d10*/  SHF.R.U32.HI R3, RZ, 0x1, R101 ;  /* 0x00000001ff037819 */ /* 0x000fe20000011665 */
[C---:B------:R-:W-:Y:S01]  /*4d20*/  IMAD.U32 R46, R101.reuse, 0x10000, RZ ;  /* 0x00010000652e7824 */ /* 0x040fe200078e00ff */
[C---:B------:R-:W-:Y:S01]  /*4d30*/  R2P PR, R101.reuse, 0x6 ;  /* 0x0000000665007804 */ /* 0x040fe20000000000 */
[C---:B------:R-:W-:Y:S01]  /*4d40*/  IMAD.SHL.U32 R2, R101.reuse, 0x20, RZ ;  /* 0x0000002065027824 */ /* 0x040fe200078e00ff */
[----:B------:R-:W-:Y:S02]  /*4d50*/  UMOV UR48, 0x400 ;  /* 0x0000040000307882 */ /* 0x000fe40000000000 */
[----:B------:R-:W1:Y:S01]  /*4d60*/  LDC R91, c[0x0][0x370] ;  /* 0x0000dc00ff5b7b82 */ /* 0x000e620000000800 */
[----:B------:R-:W-:Y:S01]  /*4d70*/  ULEA UR48, UR37, UR48, 0x18 ;  /* 0x0000003025307291 */ /* 0x000fe2000f8ec0ff */
[C---:B------:R-:W-:Y:S01]  /*4d80*/  LOP3.LUT R5, R4.reuse, 0x1c0, RZ, 0xc0, !PT ;  /* 0x000001c004057812 */ /* 0x040fe200078ec0ff */
[----:B------:R-:W-:Y:S01]  /*4d90*/  IMAD.SHL.U32 R92, R101, 0x8, RZ ;  /* 0x00000008655c7824 */ /* 0x000fe200078e00ff */
[----:B------:R-:W-:Y:S01]  /*4da0*/  LOP3.LUT R4, R4, 0x200, RZ, 0xc0, !PT ;  /* 0x0000020004047812 */ /* 0x000fe200078ec0ff */
[----:B------:R-:W-:Y:S01]  /*4db0*/  IMAD.MOV.U32 R99, RZ, RZ, 0x20 ;  /* 0x00000020ff637424 */ /* 0x000fe200078e00ff */
[----:B------:R-:W-:Y:S01]  /*4dc0*/  LOP3.LUT R3, R5, 0x8, R3, 0xf8, !PT ;  /* 0x0000000805037812 */ /* 0x000fe200078ef803 */
[----:B------:R-:W-:Y:S01]  /*4dd0*/  UIADD3 UR4, UPT, UPT, UR48, 0x400, URZ ;  /* 0x0000040030047890 */ /* 0x000fe2000fffe0ff */
[----:B------:R-:W2:Y:S01]  /*4de0*/  LDC R42, c[0x0][0xb0c] ;  /* 0x0002c300ff2a7b82 */ /* 0x000ea20000000800 */
[----:B------:R-:W-:Y:S01]  /*4df0*/  LOP3.LUT R46, R46, 0x600000, RZ, 0xc0, !PT ;  /* 0x006000002e2e7812 */ /* 0x000fe200078ec0ff */
[----:B------:R-:W-:Y:S01]  /*4e00*/  IMAD.MOV.U32 R98, RZ, RZ, 0x1 ;  /* 0x00000001ff627424 */ /* 0x000fe200078e00ff */
[----:B------:R-:W-:Y:S01]  /*4e10*/  LOP3.LUT R2, R4, 0xc00, R2, 0xf8, !PT ;  /* 0x00000c0004027812 */ /* 0x000fe200078ef802 */
[----:B------:R-:W-:Y:S01]  /*4e20*/  IMAD.MOV.U32 R45, RZ, RZ, RZ ;  /* 0x000000ffff2d7224 */ /* 0x000fe200078e00ff */
[----:B------:R-:W-:-:S02]  /*4e30*/  LOP3.LUT R92, R3, 0x38, R92, 0x78, !PT ;  /* 0x00000038035c7812 */ /* 0x000fc400078e785c */
[----:B------:R-:W-:Y:S02]  /*4e40*/  CS2R R96, SRZ ;  /* 0x0000000000607805 */ /* 0x000fe4000001ff00 */
[----:B------:R-:W-:Y:S01]  /*4e50*/  SEL R100, R99, 0xffffffe0, !P2 ;  /* 0xffffffe063647807 */ /* 0x000fe20005000000 */
[----:B------:R-:W4:Y:S01]  /*4e60*/  LDC R89, c[0x0][0xb20] ;  /* 0x0002c800ff597b82 */ /* 0x000f220000000800 */
[----:B------:R-:W3:Y:S01]  /*4e70*/  LDS R0, [UR48+0x190] ;  /* 0x00019030ff007984 */ /* 0x000ee20008000800 */
[----:B------:R-:W-:Y:S01]  /*4e80*/  LOP3.LUT R92, R2, R92, RZ, 0xfc, !PT ;  /* 0x0000005c025c7212 */ /* 0x000fe200078efcff */
[----:B------:R-:W-:Y:S01]  /*4e90*/  IMAD.MOV.U32 R104, RZ, RZ, RZ ;  /* 0x000000ffff687224 */ /* 0x000fe200078e00ff */
[----:B------:R-:W-:Y:S01]  /*4ea0*/  LOP3.LUT R101, R101, 0x60, RZ, 0xc0, !PT ;  /* 0x0000006065657812 */ /* 0x000fe200078ec0ff */
[----:B------:R-:W-:Y:S01]  /*4eb0*/  IMAD.U32 R94, RZ, RZ, UR4 ;  /* 0x00000004ff5e7e24 */ /* 0x000fe2000f8e00ff */
[----:B------:R-:W-:Y:S01]  /*4ec0*/  SEL R99, R99, 0xffffffe0, !P1 ;  /* 0xffffffe063637807 */ /* 0x000fe20004800000 */
[----:B------:R-:W1:Y:S01]  /*4ed0*/  LDCU.64 UR52, c[0x0][0x348] ;  /* 0x00006900ff3477ac */ /* 0x000e620008000a00 */
[----:B------:R-:W1:Y:S01]  /*4ee0*/  LDC R41, c[0x0][0xb30] ;  /* 0x0002cc00ff297b82 */ /* 0x000e620000000800 */
[----:B------:R-:W1:Y:S01]  /*4ef0*/  LDCU.64 UR38, c[0x0][0x888] ;  /* 0x00011100ff2677ac */ /* 0x000e620008000a00 */
[----:B------:R-:W1:Y:S06]  /*4f00*/  LDCU.64 UR44, c[0x0][0x890] ;  /* 0x00011200ff2c77ac */ /* 0x000e6c0008000a00 */
[----:B------:R-:W1:Y:S01]  /*4f10*/  LDC.64 R84, c[0x0][0xb10] ;  /* 0x0002c400ff547b82 */ /* 0x000e620000000a00 */
[----:B------:R-:W-:Y:S01]  /*4f20*/  UMOV UR49, URZ ;  /* 0x000000ff00317c82 */ /* 0x000fe20008000000 */
[----:B------:R-:W-:-:S06]  /*4f30*/  UMOV UR51, URZ ;  /* 0x000000ff00337c82 */ /* 0x000fcc0008000000 */
[----:B------:R-:W1:Y:S08]  /*4f40*/  LDC.64 R38, c[0x0][0xb18] ;  /* 0x0002c600ff267b82 */ /* 0x000e700000000a00 */
[----:B------:R-:W1:Y:S08]  /*4f50*/  LDC.64 R36, c[0x0][0xb28] ;  /* 0x0002ca00ff247b82 */ /* 0x000e700000000a00 */
[----:B------:R-:W1:Y:S01]  /*4f60*/  LDC.64 R82, c[0x0][0x8b0] ;  /* 0x00022c00ff527b82 */ /* 0x000e620000000a00 */
[----:B---3--:R-:W-:-:S07]  /*4f70*/  IMAD.IADD R46, R0, 0x1, R46 ;  /* 0x00000001002e7824 */ /* 0x008fce00078e022e */
[----:B------:R-:W3:Y:S08]  /*4f80*/  LDC.64 R80, c[0x0][0x8a8] ;  /* 0x00022a00ff507b82 */ /* 0x000ef00000000a00 */
[----:B--2-4-:R-:W1:Y:S02]  /*4f90*/  LDC R90, c[0x0][0x374] ;  /* 0x0000dd00ff5a7b82 */ /* 0x014e640000000800 */
.L_x_132:
[----:B------:R-:W-:Y:S02]  /*4fa0*/  LEA R0, R104, UR48, 0x3 ;  /* 0x0000003068007c11 */ /* 0x000fe4000f8e18ff */
[----:B------:R-:W-:Y:S02]  /*4fb0*/  SHF.L.U32 R2, R96, 0x1f, RZ ;  /* 0x0000001f60027819 */ /* 0x000fe400000006ff */
[----:B-1----:R-:W-:Y:S02]  /*4fc0*/  LEA R16, R104, UR48, 0x4 ;  /* 0x0000003068107c11 */ /* 0x002fe4000f8e20ff */
[----:B------:R-:W2:Y:S02]  /*4fd0*/  SYNCS.PHASECHK.TRANS64.TRYWAIT P0, [R0+URZ+0xe0], R2 ;  /* 0x0000e002000075a7 */ /* 0x000ea400080011ff */
[----:B--2---:R-:W-:Y:S05]  /*4fe0*/  @!P0 BRA `(.L_x_89) ;  /* 0x0000004c00348947 */ /* 0x004fea0003800000 */
.L_x_190:
[----:B------:R-:W4:Y:S01]  /*4ff0*/  LDC.64 R10, c[0x0][0xb10] ;  /* 0x0002c400ff0a7b82 */ /* 0x000f220000000a00 */
[----:B------:R-:W3:Y:S01]  /*5000*/  LDS.128 R16, [R16+0x170] ;  /* 0x0001700010107984 */ /* 0x000ee20000000c00 */
[----:B-1----:R-:W-:Y:S01]  /*5010*/  ISETP.NE.AND P1, PT, R41, 0x1, PT ;  /* 0x000000012900780c */ /* 0x002fe20003f25270 */
[----:B--2---:R-:W-:Y:S01]  /*5020*/  VIADD R0, R0, 0xf0 ;  /* 0x000000f000007836 */ /* 0x004fe20000000000 */
[----:B------:R-:W-:Y:S04]  /*5030*/  ISETP.GE.AND P0, PT, R40, 0x1, PT ;  /* 0x000000012800780c */ /* 0x000fe80003f06270 */
[----:B------:R-:W1:Y:S01]  /*5040*/  LDC.64 R8, c[0x0][0xb18] ;  /* 0x0002c600ff087b82 */ /* 0x000e620000000a00 */
[----:B------:R-:W-:Y:S01]  /*5050*/  PRMT R0, RZ, 0x654, R0 ;  /* 0x00000654ff007816 */ /* 0x000fe20000000000 */
[----:B------:R-:W-:Y:S01]  /*5060*/  @!PT LDS RZ, [RZ] ;  /* 0x00000000fffff984 */ /* 0x000fe20000000800 */
[----:B------:R-:W-:Y:S01]  /*5070*/  @!PT LDS RZ, [RZ] ;  /* 0x00000000fffff984 */ /* 0x000fe20000000800 */
[----:B------:R-:W-:Y:S01]  /*5080*/  @!PT LDS RZ, [RZ] ;  /* 0x00000000fffff984 */ /* 0x000fe20000000800 */
[----:B------:R-:W-:Y:S01]  /*5090*/  @!PT LDS RZ, [RZ] ;  /* 0x00000000fffff984 */ /* 0x000fe20000000800 */
[----:B------:R2:W-:Y:S06]  /*50a0*/  MEMBAR.ALL.CTA ;  /* 0x0000000000007992 */ /* 0x0005ec0000008000 */
[----:B--2---:R-:W2:Y:S01]  /*50b0*/  FENCE.VIEW.ASYNC.S ;  /* 0x00000000000073c6 */ /* 0x004ea20000000000 */
[----:B------:R-:W1:Y:S08]  /*50c0*/  @!P1 LDC R12, c[0x0][0xb20] ;  /* 0x0002c800ff0c9b82 */ /* 0x000e700000000800 */
[----:B------:R-:W1:Y:S01]  /*50d0*/  @!P1 LDC R7, c[0x0][0xb0c] ;  /* 0x0002c300ff079b82 */ /* 0x000e620000000800 */
[----:B--2---:R2:W-:Y:S01]  /*50e0*/  SYNCS.ARRIVE.TRANS64.RED.A1T0 RZ, [R0+URZ], RZ ;  /* 0x000000ff00ff79a7 */ /* 0x0045e200081004ff */
[----:B---3--:R-:W-:Y:S04]  /*50f0*/  LOP3.LUT P4, RZ, R18, 0x1, RZ, 0xc0, !PT ;  /* 0x0000000112ff7812 */ /* 0x008fe8000788c0ff */
[----:B------:R-:W-:Y:S09]  /*5100*/  P2R R102, PR, RZ, 0x10 ;  /* 0x00000010ff667803 */ /* 0x000ff20000000000 */
[----:B------:R-:W-:Y:S02]  /*5110*/  @P4 MOV R44, R16 ;  /* 0x00000010002c4202 */ /* 0x000fe40000000f00 */
[----:B------:R-:W-:Y:S01]  /*5120*/  @P4 LOP3.LUT R43, R17, 0xffff, RZ, 0xc0, !PT ;  /* 0x0000ffff112b4812 */ /* 0x000fe200078ec0ff */
[----:B--2-4-:R-:W-:Y:S06]  /*5130*/  @!P0 BRA `(.L_x_90) ;  /* 0x0000000000a48947 */ /* 0x014fec0003800000 */
[----:B------:R-:W-:Y:S01]  /*5140*/  IMAD.HI.U32 R0, R90, R39, RZ ;  /* 0x000000275a007227 */ /* 0x000fe200078e00ff */
[----:B------:R-:W-:Y:S02]  /*5150*/  ISETP.NE.AND P0, PT, R38, 0x1, PT ;  /* 0x000000012600780c */ /* 0x000fe40003f05270 */
[----:B------:R-:W-:Y:S01]  /*5160*/  ISETP.NE.AND P2, PT, R40, 0x1, PT ;  /* 0x000000012800780c */ /* 0x000fe20003f45270 */
[----:B------:R-:W-:Y:S01]  /*5170*/  IMAD.HI.U32 R4, R91, R84, RZ ;  /* 0x000000545b047227 */ /* 0x000fe200078e00ff */
[----:B------:R-:W-:Y:S02]  /*5180*/  SHF.R.U32.HI R0, RZ, R89, R0 ;  /* 0x00000059ff007219 */ /* 0x000fe40000011600 */
[----:B------:R-:W-:Y:S01]  /*5190*/  ISETP.NE.AND P3, PT, R42, 0x1, PT ;  /* 0x000000012a00780c */ /* 0x000fe20003f65270 */
[----:B------:R-:W-:Y:S01]  /*51a0*/  IMAD.HI.U32 R6, R43, R39, RZ ;  /* 0x000000272b067227 */ /* 0x000fe200078e00ff */
[-C--:B------:R-:W-:Y:S02]  /*51b0*/  SHF.R.U32.HI R4, RZ, R85.reuse, R4 ;  /* 0x00000055ff047219 */ /* 0x080fe40000011604 */
[----:B------:R-:W-:Y:S01]  /*51c0*/  SEL R0, R90, R0, !P0 ;  /* 0x000000005a007207 */ /* 0x000fe20004000000 */
[----:B------:R-:W-:Y:S01]  /*51d0*/  IMAD.HI.U32 R5, R44, R84, RZ ;  /* 0x000000542c057227 */ /* 0x000fe200078e00ff */
[----:B------:R-:W-:Y:S03]  /*51e0*/  SEL R4, R91, R4, !P3 ;  /* 0x000000045b047207 */ /* 0x000fe60005800000 */
[-C--:B------:R-:W-:Y:S01]  /*51f0*/  IMAD.HI.U32 R3, R0, R36.reuse, RZ ;  /* 0x0000002400037227 */ /* 0x080fe200078e00ff */
[----:B------:R-:W-:Y:S03]  /*5200*/  SHF.R.U32.HI R5, RZ, R85, R5 ;  /* 0x00000055ff057219 */ /* 0x000fe60000011605 */
[----:B------:R-:W-:Y:S01]  /*5210*/  IMAD.HI.U32 R2, R4, R36, RZ ;  /* 0x0000002404027227 */ /* 0x000fe200078e00ff */
[----:B------:R-:W-:Y:S02]  /*5220*/  @P2 SHF.R.U32.HI R0, RZ, R37, R3 ;  /* 0x00000025ff002219 */ /* 0x000fe40000011603 */
[----:B------:R-:W-:Y:S02]  /*5230*/  SHF.R.U32.HI R3, RZ, R89, R6 ;  /* 0x00000059ff037219 */ /* 0x000fe40000011606 */
[----:B------:R-:W-:Y:S01]  /*5240*/  @P2 SHF.R.U32.HI R4, RZ, R37, R2 ;  /* 0x00000025ff042219 */ /* 0x000fe20000011602 */
[----:B------:R-:W-:Y:S01]  /*5250*/  IMAD R0, R40, R0, RZ ;  /* 0x0000000028007224 */ /* 0x000fe200078e02ff */
[----:B------:R-:W-:Y:S02]  /*5260*/  SEL R3, R43, R3, !P0 ;  /* 0x000000032b037207 */ /* 0x000fe40004000000 */
[----:B------:R-:W-:Y:S01]  /*5270*/  SEL R2, R44, R5, !P3 ;  /* 0x000000052c027207 */ /* 0x000fe20005800000 */
[----:B------:R-:W-:Y:S01]  /*5280*/  IMAD R5, R40, R4, RZ ;  /* 0x0000000428057224 */ /* 0x000fe200078e02ff */
[C---:B------:R-:W-:Y:S01]  /*5290*/  ISETP.GE.AND P0, PT, R3.reuse, R0, PT ;  /* 0x000000000300720c */ /* 0x040fe20003f06270 */
[C---:B------:R-:W-:Y:S03]  /*52a0*/  IMAD.HI.U32 R0, R3.reuse, R36, RZ ;  /* 0x0000002403007227 */ /* 0x040fe600078e00ff */
[C---:B------:R-:W-:Y:S02]  /*52b0*/  ISETP.GE.OR P0, PT, R2.reuse, R5, P0 ;  /* 0x000000050200720c */ /* 0x040fe40000706670 */
[----:B------:R-:W-:Y:S04]  /*52c0*/  SHF.R.U32.HI R0, RZ, R37, R0 ;  /* 0x00000025ff007219 */ /* 0x000fe80000011600 */
[C---:B------:R-:W-:Y:S05]  /*52d0*/  SEL R6, R3.reuse, R0, !P2 ;  /* 0x0000000003067207 */ /* 0x040fea0005000000 */
        /* <DEDUP_REMOVED lines=14> */
[----:B------:R-:W-:Y:S07]  /*53c0*/  IMAD R43, R3, R38, R43 ;  /* 0x00000026032b7224 */ /* 0x000fee00078e022b */
.L_x_90:
[----:B-1----:R-:W-:Y:S01]  /*53d0*/  @!P1 ISETP.NE.AND P0, PT, R8, 0x1, PT ;  /* 0x000000010800980c */ /* 0x002fe20003f05270 */
[----:B------:R-:W-:Y:S01]  /*53e0*/  @!P1 IMAD.HI.U32 R2, R43, R9, RZ ;  /* 0x000000092b029227 */ /* 0x000fe200078e00ff */
[----:B------:R-:W-:Y:S01]  /*53f0*/  R2UR UR42, R15 ;  /* 0x000000000f2a72ca */ /* 0x000fe200000e0000 */
[----:B------:R-:W-:Y:S01]  /*5400*/  BSSY.RECONVERGENT B6, `(.L_x_91) ;  /* 0x0000031000067945 */ /* 0x000fe20003800200 */
[----:B------:R-:W-:Y:S01]  /*5410*/  R2UR UR41, R14 ;  /* 0x000000000e2972ca */ /* 0x000fe200000e0000 */
[----:B------:R-:W-:Y:S01]  /*5420*/  @!P1 IMAD.HI.U32 R0, R44, R10, RZ ;  /* 0x0000000a2c009227 */ /* 0x000fe200078e00ff */
[----:B------:R-:W-:Y:S02]  /*5430*/  @!P1 SHF.R.U32.HI R2, RZ, R12, R2 ;  /* 0x0000000cff029219 */ /* 0x000fe40000011602 */
[----:B------:R-:W-:Y:S01]  /*5440*/  @!P1 ISETP.NE.AND P2, PT, R7, 0x1, PT ;  /* 0x000000010700980c */ /* 0x000fe20003f45270 */
[----:B------:R-:W-:Y:S01]  /*5450*/  VIADD R104, R104, 0x1 ;  /* 0x0000000168687836 */ /* 0x000fe20000000000 */
[----:B------:R-:W-:Y:S02]  /*5460*/  @!P1 SEL R2, R43, R2, !P0 ;  /* 0x000000022b029207 */ /* 0x000fe40004000000 */
[----:B------:R-:W-:Y:S02]  /*5470*/  @!P1 SHF.R.U32.HI R0, RZ, R11, R0 ;  /* 0x0000000bff009219 */ /* 0x000fe40000011600 */
[----:B------:R-:W-:Y:S01]  /*5480*/  LOP3.LUT P0, RZ, R94, 0x3f0, RZ, 0xc0, !PT ;  /* 0x000003f05eff7812 */ /* 0x000fe2000780c0ff */
[----:B------:R-:W-:Y:S01]  /*5490*/  USHF.L.U32 UR42, UR42, 0x6, URZ ;  /* 0x000000062a2a7899 */ /* 0x000fe200080006ff */
[----:B------:R-:W-:Y:S01]  /*54a0*/  @!P1 SEL R3, R44, R0, !P2 ;  /* 0x000000002c039207 */ /* 0x000fe20005000000 */
[----:B------:R-:W-:Y:S01]  /*54b0*/  USHF.L.U32 UR41, UR41, 0x8, URZ ;  /* 0x0000000829297899 */ /* 0x000fe200080006ff */
[----:B------:R-:W-:Y:S03]  /*54c0*/  @P4 SHF.R.U32.HI R95, RZ, 0x10, R17 ;  /* 0x00000010ff5f4819 */ /* 0x000fe60000011611 */
[----:B------:R-:W-:Y:S02]  /*54d0*/  @!P1 IMAD.IADD R0, R2, 0x1, -R3 ;  /* 0x0000000102009824 */ /* 0x000fe400078e0a03 */
[----:B------:R-:W-:Y:S02]  /*54e0*/  @!P1 IMAD.IADD R2, R3, 0x1, -R2 ;  /* 0x0000000103029824 */ /* 0x000fe400078e0a02 */
[----:B------:R-:W-:Y:S02]  /*54f0*/  @!P1 IMAD R44, R0, R7, R44 ;  /* 0x00000007002c9224 */ /* 0x000fe400078e022c */
[----:B------:R-:W-:Y:S01]  /*5500*/  @!P1 IMAD R43, R2, R8, R43 ;  /* 0x00000008022b9224 */ /* 0x000fe200078e022b */
[----:B------:R-:W-:Y:S06]  /*5510*/  @!P0 BRA `(.L_x_92) ;  /* 0x00000000007c8947 */ /* 0x000fec0003800000 */
[----:B------:R-:W1:Y:S01]  /*5520*/  LDCU.64 UR8, c[0x4][0x80] ;  /* 0x01001000ff0877ac */ /* 0x000e620008000a00 */
[----:B------:R-:W-:Y:S01]  /*5530*/  MOV R2, 0x0 ;  /* 0x0000000000027802 */ /* 0x000fe20000000f00 */
[----:B------:R-:W-:Y:S02]  /*5540*/  HFMA2 R12, -RZ, RZ, 0, 5.9604644775390625e-08 ;  /* 0x00000001ff0c7431 */ /* 0x000fe400000001ff */
[----:B------:R-:W-:Y:S01]  /*5550*/  IMAD.MOV.U32 R8, RZ, RZ, 0x70 ;  /* 0x00000070ff087424 */ /* 0x000fe200078e00ff */
[----:B------:R2:W3:Y:S01]  /*5560*/  LDC.64 R14, c[0x4][R2] ;  /* 0x01000000020e7b82 */ /* 0x0004e20000000a00 */
[----:B------:R-:W4:Y:S01]  /*5570*/  LDCU.64 UR6, c[0x4][0x88] ;  /* 0x01001100ff0677ac */ /* 0x000f220008000a00 */
[----:B------:R-:W-:Y:S01]  /*5580*/  IMAD.MOV.U32 R13, RZ, RZ, RZ ;  /* 0x000000ffff0d7224 */ /* 0x000fe200078e00ff */
[----:B------:R-:W2:Y:S01]  /*5590*/  LDCU.64 UR4, c[0x4][0x8] ;  /* 0x01000100ff0477ac */ /* 0x000ea20008000a00 */
[----:B-1----:R-:W-:Y:S01]  /*55a0*/  MOV R5, UR9 ;  /* 0x0000000900057c02 */ /* 0x002fe20008000f00 */
[----:B------:R-:W-:Y:S01]  /*55b0*/  IMAD.U32 R4, RZ, RZ, UR8 ;  /* 0x00000008ff047e24 */ /* 0x000fe2000f8e00ff */
[----:B----4-:R-:W-:Y:S01]  /*55c0*/  MOV R7, UR7 ;  /* 0x0000000700077c02 */ /* 0x010fe20008000f00 */
[----:B------:R-:W-:Y:S01]  /*55d0*/  IMAD.U32 R6, RZ, RZ, UR6 ;  /* 0x00000006ff067e24 */ /* 0x000fe2000f8e00ff */
[----:B--2---:R-:W-:Y:S01]  /*55e0*/  MOV R11, UR5 ;  /* 0x00000005000b7c02 */ /* 0x004fe20008000f00 */
[----:B------:R-:W-:Y:S02]  /*55f0*/  IMAD.U32 R10, RZ, RZ, UR4 ;  /* 0x00000004ff0a7e24 */ /* 0x000fe4000f8e00ff */
[----:B------:R-:W-:Y:S07]  /*5600*/  LEPC R20, `(.L_x_93) ;  /* 0x000000001014794e */ /* 0x000fee0000000000 */
[----:B---3-5:R-:W-:Y:S05]  /*5610*/  CALL.ABS.NOINC R14 ;  /* 0x000000000e007343 */ /* 0x028fea0003c00000 */
.L_x_93:
[----:B------:R-:W1:Y:S01]  /*5620*/  LDCU.64 UR8, c[0x4][0x80] ;  /* 0x01001000ff0877ac */ /* 0x000e620008000a00 */
[----:B------:R-:W2:Y:S01]  /*5630*/  LDC.64 R2, c[0x4][R2] ;  /* 0x0100000002027b82 */ /* 0x000ea20000000a00 */
[----:B------:R-:W-:Y:S02]  /*5640*/  HFMA2 R12, -RZ, RZ, 0, 5.9604644775390625e-08 ;  /* 0x00000001ff0c7431 */ /* 0x000fe400000001ff */
[----:B------:R-:W-:Y:S02]  /*5650*/  IMAD.MOV.U32 R8, RZ, RZ, 0x70 ;  /* 0x00000070ff087424 */ /* 0x000fe400078e00ff */
[----:B------:R-:W-:Y:S01]  /*5660*/  IMAD.MOV.U32 R13, RZ, RZ, RZ ;  /* 0x000000ffff0d7224 */ /* 0x000fe200078e00ff */
[----:B------:R-:W3:Y:S01]  /*5670*/  LDCU.64 UR6, c[0x4][0x88] ;  /* 0x01001100ff0677ac */ /* 0x000ee20008000a00 */
[----:B------:R-:W4:Y:S01]  /*5680*/  LDCU.64 UR4, c[0x4][0x8] ;  /* 0x01000100ff0477ac */ /* 0x000f220008000a00 */
[----:B-1----:R-:W-:Y:S02]  /*5690*/  MOV R4, UR8 ;  /* 0x0000000800047c02 */ /* 0x002fe40008000f00 */
[----:B------:R-:W-:Y:S02]  /*56a0*/  MOV R5, UR9 ;  /* 0x0000000900057c02 */ /* 0x000fe40008000f00 */
[----:B---3--:R-:W-:Y:S01]  /*56b0*/  MOV R7, UR7 ;  /* 0x0000000700077c02 */ /* 0x008fe20008000f00 */
[----:B------:R-:W-:Y:S01]  /*56c0*/  IMAD.U32 R6, RZ, RZ, UR6 ;  /* 0x00000006ff067e24 */ /* 0x000fe2000f8e00ff */
[----:B----4-:R-:W-:Y:S01]  /*56d0*/  MOV R11, UR5 ;  /* 0x00000005000b7c02 */ /* 0x010fe20008000f00 */
[----:B------:R-:W-:Y:S02]  /*56e0*/  IMAD.U32 R10, RZ, RZ, UR4 ;  /* 0x00000004ff0a7e24 */ /* 0x000fe4000f8e00ff */
[----:B------:R-:W-:Y:S07]  /*56f0*/  LEPC R20, `(.L_x_92) ;  /* 0x000000001014794e */ /* 0x000fee0000000000 */
[----:B--2---:R-:W-:Y:S05]  /*5700*/  CALL.ABS.NOINC R2 ;  /* 0x0000000002007343 */ /* 0x004fea0003c00000 */
.L_x_92:
[----:B------:R-:W-:Y:S05]  /*5710*/  BSYNC.RECONVERGENT B6 ;  /* 0x0000000000067941 */ /* 0x000fea0003800200 */
.L_x_91:
[----:B------:R-:W-:Y:S01]  /*5720*/  ISETP.NE.U32.AND P4, PT, R82, RZ, PT ;  /* 0x000000ff5200720c */ /* 0x000fe20003f85070 */
[----:B------:R-:W-:Y:S01]  /*5730*/  UISETP.NE.AND UP2, UPT, UR50, URZ, UPT ;  /* 0x000000ff3200728c */ /* 0x000fe2000bf45270 */
[----:B------:R-:W-:Y:S01]  /*5740*/  ISETP.NE.U32.AND P2, PT, RZ, UR38, PT ;  /* 0x00000026ff007c0c */ /* 0x000fe2000bf45070 */
[----:B------:R-:W-:Y:S01]  /*5750*/  UISETP.NE.U32.AND UP1, UPT, UR44, URZ, UPT ;  /* 0x000000ff2c00728c */ /* 0x000fe2000bf25070 */
[----:B------:R-:W-:Y:S01]  /*5760*/  ISETP.NE.AND.EX P4, PT, R83, RZ, PT, P4 ;  /* 0x000000ff5300720c */ /* 0x000fe20003f85340 */
[----:B------:R-:W-:Y:S01]  /*5770*/  UPLOP3.LUT UP0, UPT, UPT, UPT, UPT, 0x40, 0x4 ;  /* 0x000000000004789c */ /* 0x000fe20003f0e870 */
[----:B------:R-:W-:Y:S01]  /*5780*/  ISETP.NE.AND.EX P2, PT, RZ, UR39, PT, P2 ;  /* 0x00000027ff007c0c */ /* 0x000fe2000bf45320 */
[----:B------:R-:W-:Y:S01]  /*5790*/  UISETP.NE.AND.EX UP1, UPT, UR45, URZ, UPT, UP1 ;  /* 0x000000ff2d00728c */ /* 0x000fe2000bf25310 */
[----:B------:R-:W-:Y:S04]  /*57a0*/  PLOP3.LUT P1, PT, PT, PT, UP2, 0x80, 0x8 ;  /* 0x000000000008781c */ /* 0x000fe80003f2f028 */
[----:B------:R-:W-:Y:S06]  /*57b0*/  @UP2 UPLOP3.LUT UP0, UPT, UPT, UPT, UP1, 0x80, 0x8 ;  /* 0x000000000008289c */ /* 0x000fec0003f0f010 */
[----:B------:R-:W-:Y:S01]  /*57c0*/  PLOP3.LUT P0, PT, PT, PT, UP0, 0x80, 0x8 ;  /* 0x000000000008781c */ /* 0x000fe20003f0f008 */
[----:B------:R-:W-:Y:S01]  /*57d0*/  @!UPT UIADD3 URZ, UPT, UPT, URZ, URZ, URZ ;  /* 0x000000fffffff290 */ /* 0x000fe2000fffe0ff */
[----:B------:R-:W-:Y:S11]  /*57e0*/  BRA.U !UP1, `(.L_x_94) ;  /* 0x0000000109387547 */ /* 0x000ff6000b800000 */
[----:B------:R-:W-:Y:S01]  /*57f0*/  UISETP.NE.U32.AND UP0, UPT, UR38, URZ, UPT ;  /* 0x000000ff2600728c */ /* 0x000fe2000bf05070 */
[----:B------:R-:W-:Y:S02]  /*5800*/  HFMA2 R0, -RZ, RZ, 0, 5.9604644775390625e-08 ;  /* 0x00000001ff007431 */ /* 0x000fe400000001ff */
[----:B------:R-:W-:Y:S01]  /*5810*/  IMAD.MOV.U32 R88, RZ, RZ, 0x1 ;  /* 0x00000001ff587424 */ /* 0x000fe200078e00ff */
[----:B------:R-:W-:Y:S06]  /*5820*/  UISETP.NE.AND.EX UP0, UPT, UR39, URZ, UPT, UP0 ;  /* 0x000000ff2700728c */ /* 0x000fec000bf05300 */
[----:B------:R-:W-:Y:S05]  /*5830*/  PLOP3.LUT P3, PT, PT, PT, UP0, 0x80, 0x8 ;  /* 0x000000000008781c */ /* 0x000fea0003f6f008 */
[----:B------:R-:W1:Y:S01]  /*5840*/  @UP0 LDCU.64 UR6, c[0x0][0x888] ;  /* 0x00011100ff0607ac */ /* 0x000e620008000a00 */
[----:B------:R-:W-:Y:S07]  /*5850*/  @UP0 UIMAD UR4, UR36, UR44, URZ ;  /* 0x0000002c240402a4 */ /* 0x000fee000f8e02ff */
[----:B------:R-:W-:Y:S01]  /*5860*/  @!P3 PRMT R88, R0, 0x7610, R88 ;  /* 0x000076100058b816 */ /* 0x000fe20000000058 */
[----:B-1----:R-:W-:Y:S03]  /*5870*/  @UP0 UIMAD.WIDE UR6, UR4, 0x4, UR6 ;  /* 0x00000004040608a5 */ /* 0x002fe6000f8e0206 */
[----:B------:R-:W1:Y:S03]  /*5880*/  @!UP0 LDCU UR4, c[0x0][0x880] ;  /* 0x00011000ff0487ac */ /* 0x000e660008000800 */
[----:B------:R-:W-:Y:S01]  /*5890*/  IMAD.U32 R2, RZ, RZ, UR6 ;  /* 0x00000006ff027e24 */ /* 0x000fe2000f8e00ff */
[----:B------:R-:W-:Y:S05]  /*58a0*/  MOV R3, UR7 ;  /* 0x0000000700037c02 */ /* 0x000fea0008000f00 */
[----:B-----5:R2:W5:Y:S02]  /*58b0*/  @P3 LDG.E R49, desc[UR46][R2.64] ;  /* 0x0000002e02313981 */ /* 0x020564000c1e1900 */
[----:B-12---:R-:W-:Y:S02]  /*58c0*/  @!P3 IMAD.U32 R49, RZ, RZ, UR4 ;  /* 0x00000004ff31be24 */ /* 0x006fe4000f8e00ff */
.L_x_94:
[----:B------:R-:W-:Y:S05]  /*58d0*/  @!P4 BRA `(.L_x_95) ;  /* 0x000000000020c947 */ /* 0x000fea0003800000 */
[----:B------:R-:W-:Y:S04]  /*58e0*/  ISETP.NE.U32.AND P3, PT, R80, RZ, PT ;  /* 0x000000ff5000720c */ /* 0x000fe80003f65070 */
[----:B------:R-:W-:Y:S11]  /*58f0*/  ISETP.NE.AND.EX P3, PT, R81, RZ, PT, P3 ;  /* 0x000000ff5100720c */ /* 0x000ff60003f65330 */
[----:B------:R-:W-:Y:S02]  /*5900*/  @!UPT UIADD3 URZ, UPT, UPT, URZ, URZ, URZ ;  /* 0x000000fffffff290 */ /* 0x000fe4000fffe0ff */
[----:B------:R-:W1:Y:S01]  /*5910*/  @P3 LDC.64 R2, c[0x0][0x8a8] ;  /* 0x00022a00ff023b82 */ /* 0x000e620000000a00 */
[----:B------:R-:W-:Y:S04]  /*5920*/  @P3 IMAD R0, R82, UR36, RZ ;  /* 0x0000002452003c24 */ /* 0x000fe8000f8e02ff */
[----:B-1----:R-:W-:Y:S05]  /*5930*/  @P3 IMAD.WIDE R2, R0, 0x4, R2 ;  /* 0x0000000400023825 */ /* 0x002fea00078e0202 */
[----:B-----5:R1:W5:Y:S02]  /*5940*/  @P3 LDG.E R47, desc[UR46][R2.64] ;  /* 0x0000002e022f3981 */ /* 0x020364000c1e1900 */
[----:B-1----:R-:W2:Y:S02]  /*5950*/  @!P3 LDC R47, c[0x0][0x8a0] ;  /* 0x00022800ff2fbb82 */ /* 0x002ea40000000800 */
.L_x_95:
[----:B-----5:R-:W-:Y:S01]  /*5960*/  FSETP.NEU.AND P3, PT, R49, RZ, PT ;  /* 0x000000ff3100720b */ /* 0x020fe20003f6d000 */
[----:B------:R-:W-:Y:S01]  /*5970*/  IMAD.SHL.U32 R66, R92, 0x2, RZ ;  /* 0x000000025c427824 */ /* 0x000fe200078e00ff */
[----:B------:R-:W-:Y:S01]  /*5980*/  SEL R4, RZ, 0xffffffff, P2 ;  /* 0xffffffffff047807 */ /* 0x000fe20001000000 */
[----:B------:R-:W-:Y:S01]  /*5990*/  BSSY B1, `(.L_x_96) ;  /* 0x0000043000017945 */ /* 0x000fe20003800000 */
[----:B------:R-:W-:Y:S01]  /*59a0*/  @P1 LOP3.LUT P2, RZ, R88, 0xff, RZ, 0xc0, !PT ;  /* 0x000000ff58ff1812 */ /* 0x000fe2000784c0ff */
[----:B------:R-:W-:Y:S01]  /*59b0*/  VIADD R107, R66, UR48 ;  /* 0x00000030426b7c36 */ /* 0x000fe20008000000 */
[----:B------:R-:W-:Y:S01]  /*59c0*/  @P1 SEL R0, RZ, 0xffffffff, P3 ;  /* 0xffffffffff001807 */ /* 0x000fe20001800000 */
[----:B------:R-:W-:Y:S01]  /*59d0*/  IMAD.MOV.U32 R67, RZ, RZ, 0x1 ;  /* 0x00000001ff437424 */ /* 0x000fe200078e00ff */
[----:B------:R-:W-:Y:S01]  /*59e0*/  LOP3.LUT R98, R98, 0x1, RZ, 0x3c, !PT ;  /* 0x0000000162627812 */ /* 0x000fe200078e3cff */
[----:B------:R-:W-:Y:S01]  /*59f0*/  IMAD.MOV.U32 R65, RZ, RZ, RZ ;  /* 0x000000ffff417224 */ /* 0x000fe200078e00ff */
[----:B------:R-:W-:Y:S02]  /*5a00*/  @P0 SEL R0, R4, R0, !P2 ;  /* 0x0000000004000207 */ /* 0x000fe40005000000 */
[----:B------:R-:W-:Y:S02]  /*5a10*/  CS2R R78, SRZ ;  /* 0x00000000004e7805 */ /* 0x000fe4000001ff00 */
[----:B------:R-:W-:Y:S02]  /*5a20*/  LEA R64, R45, UR48, 0x3 ;  /* 0x000000302d407c11 */ /* 0x000fe4000f8e18ff */
[----:B------:R-:W-:Y:S02]  /*5a30*/  CS2R R76, SRZ ;  /* 0x00000000004c7805 */ /* 0x000fe4000001ff00 */
[----:B------:R-:W-:Y:S02]  /*5a40*/  @P1 LOP3.LUT R0, R0, 0x1, RZ, 0xc0, !PT ;  /* 0x0000000100001812 */ /* 0x000fe400078ec0ff */
[----:B------:R-:W-:Y:S02]  /*5a50*/  CS2R R70, SRZ ;  /* 0x0000000000467805 */ /* 0x000fe4000001ff00 */
[----:B------:R-:W-:Y:S02]  /*5a60*/  SHF.L.U32 R2, R97, 0x1f, RZ ;  /* 0x0000001f61027819 */ /* 0x000fe400000006ff */
[----:B------:R-:W-:Y:S02]  /*5a70*/  CS2R R68, SRZ ;  /* 0x0000000000447805 */ /* 0x000fe4000001ff00 */
[----:B------:R-:W-:Y:S02]  /*5a80*/  ISETP.NE.U32.OR P6, PT, R0, 0x1, !P1 ;  /* 0x000000010000780c */ /* 0x000fe40004fc5470 */
[----:B------:R-:W-:Y:S02]  /*5a90*/  CS2R R62, SRZ ;  /* 0x00000000003e7805 */ /* 0x000fe4000001ff00 */
[----:B------:R-:W-:Y:S02]  /*5aa0*/  PLOP3.LUT P2, PT, PT, PT, UP1, 0x80, 0x8 ;  /* 0x000000000008781c */ /* 0x000fe40003f4f018 */
[----:B------:R-:W-:Y:S02]  /*5ab0*/  CS2R R60, SRZ ;  /* 0x00000000003c7805 */ /* 0x000fe4000001ff00 */
[----:B------:R-:W-:Y:S02]  /*5ac0*/  LEA.HI R48, R45, R45, RZ, 0x1 ;  /* 0x0000002d2d307211 */ /* 0x000fe400078f08ff */
[----:B------:R-:W-:Y:S02]  /*5ad0*/  CS2R R58, SRZ ;  /* 0x00000000003a7805 */ /* 0x000fe4000001ff00 */
[----:B------:R-:W-:Y:S02]  /*5ae0*/  LOP3.LUT P4, R103, R88, 0xff, RZ, 0xc0, !PT ;  /* 0x000000ff58677812 */ /* 0x000fe4000788c0ff */
[----:B------:R-:W-:Y:S02]  /*5af0*/  CS2R R56, SRZ ;  /* 0x0000000000387805 */ /* 0x000fe4000001ff00 */
[----:B------:R-:W-:Y:S01]  /*5b00*/  SEL R3, RZ, 0xffffffff, P3 ;  /* 0xffffffffff037807 */ /* 0x000fe20001800000 */
[----:B------:R-:W-:Y:S01]  /*5b10*/  VIADD R108, R107, 0x400 ;  /* 0x000004006b6c7836 */ /* 0x000fe20000000000 */
[----:B------:R-:W-:Y:S01]  /*5b20*/  P2R R105, PR, RZ, 0x40 ;  /* 0x00000040ff697803 */ /* 0x000fe20000000000 */
[----:B------:R-:W-:Y:S01]  /*5b30*/  IMAD.IADD R106, R99, 0x1, R107 ;  /* 0x00000001636a7824 */ /* 0x000fe200078e026b */
[----:B------:R-:W-:Y:S02]  /*5b40*/  @P6 SHF.L.U32 R0, R98, 0x1f, RZ ;  /* 0x0000001f62006819 */ /* 0x000fe400000006ff */
[----:B------:R-:W-:Y:S02]  /*5b50*/  @P2 SEL R3, R4, R3, !P4 ;  /* 0x0000000304032207 */ /* 0x000fe40006000000 */
[----:B------:R1:W3:Y:S02]  /*5b60*/  @P6 SYNCS.PHASECHK.TRANS64.TRYWAIT P1, [UR48+0x90], R0 ;  /* 0x00009000ff0065a7 */ /* 0x0002e40008021130 */
[----:B------:R-:W-:Y:S04]  /*5b70*/  LOP3.LUT R3, R3, 0x1, RZ, 0xc0, !PT ;  /* 0x0000000103037812 */ /* 0x000fe800078ec0ff */
[----:B------:R-:W-:Y:S04]  /*5b80*/  ISETP.NE.U32.AND P5, PT, R3, 0x1, PT ;  /* 0x000000010300780c */ /* 0x000fe80003fa5070 */
[----:B------:R-:W-:Y:S01]  /*5b90*/  P2R R72, PR, RZ, 0x20 ;  /* 0x00000020ff487803 */ /* 0x000fe20000000000 */
[----:B------:R4:W2:Y:S01]  /*5ba0*/  SYNCS.PHASECHK.TRANS64.TRYWAIT P0, [R64+URZ+0x100], R2 ;  /* 0x00010002400075a7 */ /* 0x0008a200080011ff */
[C---:B-1----:R-:W-:Y:S01]  /*5bb0*/  IMAD.SHL.U32 R0, R48.reuse, 0x80, RZ ;  /* 0x0000008030007824 */ /* 0x042fe200078e00ff */
[----:B------:R-:W-:Y:S04]  /*5bc0*/  LOP3.LUT R48, R48, 0xffe, RZ, 0xc0, !PT ;  /* 0x00000ffe30307812 */ /* 0x000fe800078ec0ff */
[----:B------:R-:W-:Y:S01]  /*5bd0*/  LOP3.LUT R0, R0, 0xffffff00, RZ, 0xc0, !PT ;  /* 0xffffff0000007812 */ /* 0x000fe200078ec0ff */
[----:B------:R-:W-:Y:S04]  /*5be0*/  IMAD.IADD R48, R45, 0x1, -R48 ;  /* 0x000000012d307824 */ /* 0x000fe800078e0a30 */
[----:B------:R-:W-:Y:S04]  /*5bf0*/  IMAD.IADD R0, R46, 0x1, R0 ;  /* 0x000000012e007824 */ /* 0x000fe800078e0200 */
[----:B------:R-:W-:Y:S01]  /*5c00*/  IMAD R48, R48, 0x100000, R0 ;  /* 0x0010000030307824 */ /* 0x000fe200078e0200 */
[----:B---3--:R-:W-:Y:S01]  /*5c10*/  @P6 SEL R67, RZ, 0x1, !P1 ;  /* 0x00000001ff436807 */ /* 0x008fe20004800000 */
[----:B----4-:R-:W-:Y:S06]  /*5c20*/  @!P6 BRA `(.L_x_97) ;  /* 0x000000000064e947 */ /* 0x010fec0003800000 */
[----:B------:R-:W-:Y:S01]  /*5c30*/  @P5 IMAD R5, R100, 0x2, R108 ;  /* 0x0000000264055824 */ /* 0x000fe200078e026c */
[----:B------:R-:W-:Y:S01]  /*5c40*/  ISETP.NE.AND P1, PT, R67, RZ, PT ;  /* 0x000000ff4300720c */ /* 0x000fe20003f25270 */
[----:B------:R-:W-:Y:S01]  /*5c50*/  IMAD.MOV.U32 R78, RZ, RZ, RZ ;  /* 0x000000ffff4e7224 */ /* 0x000fe200078e00ff */
[----:B------:R-:W-:Y:S01]  /*5c60*/  BSSY B0, `(.L_x_98) ;  /* 0x000000d000007945 */ /* 0x000fe20003800000 */
[----:B------:R-:W-:Y:S01]  /*5c70*/  @P5 IMAD.IADD R4, R99, 0x1, R5 ;  /* 0x0000000163045824 */ /* 0x000fe200078e0205 */
[----:B------:R-:W-:Y:S02]  /*5c80*/  CS2R R70, SRZ ;  /* 0x0000000000467805 */ /* 0x000fe4000001ff00 */
[----:B------:R-:W-:Y:S02]  /*5c90*/  CS2R R68, SRZ ;  /* 0x0000000000447805 */ /* 0x000fe4000001ff00 */
[----:B------:R-:W-:Y:S02]  /*5ca0*/  CS2R R76, SRZ ;  /* 0x00000000004c7805 */ /* 0x000fe4000001ff00 */
[----:B------:R-:W-:Y:S02]  /*5cb0*/  CS2R R58, SRZ ;  /* 0x00000000003a7805 */ /* 0x000fe4000001ff00 */
[----:B------:R-:W-:Y:S02]  /*5cc0*/  CS2R R56, SRZ ;  /* 0x0000000000387805 */ /* 0x000fe4000001ff00 */
[----:B------:R-:W-:Y:S02]  /*5cd0*/  CS2R R62, SRZ ;  /* 0x00000000003e7805 */ /* 0x000fe4000001ff00 */
[----:B------:R-:W-:Y:S01]  /*5ce0*/  CS2R R60, SRZ ;  /* 0x00000000003c7805 */ /* 0x000fe2000001ff00 */
[----:B------:R-:W-:Y:S06]  /*5cf0*/  @P1 BRA `(.L_x_99) ;  /* 0x00000000000c1947 */ /* 0x000fec0003800000 */
[----:B------:R-:W-:Y:S04]  /*5d00*/  SHF.L.U32 R3, R98, 0x1f, RZ ;  /* 0x0000001f62037819 */ /* 0x000fe800000006ff */
[----:B------:R-:W1:Y:S02]  /*5d10*/  SYNCS.PHASECHK.TRANS64.TRYWAIT P1, [UR48+0x90], R3 ;  /* 0x00009003ff0075a7 */ /* 0x000e640008021130 */
[----:B-1----:R-:W-:Y:S05]  /*5d20*/  @!P1 BRA `(.L_x_100) ;  /* 0x0000003c00f89947 */ /* 0x002fea0003800000 */
.L_x_99:
[----:B------:R-:W-:Y:S05]  /*5d30*/  BSYNC B0 ;  /* 0x0000000000007941 */ /* 0x000fea0003800000 */
.L_x_98:
[----:B------:R-:W-:Y:S01]  /*5d40*/  ISETP.NE.AND P1, PT, R72, RZ, PT ;  /* 0x000000ff4800720c */ /* 0x000fe20003f25270 */
[----:B------:R-:W-:Y:S11]  /*5d50*/  HFMA2 R65, -RZ, RZ, 0, 5.9604644775390625e-08 ;  /* 0x00000001ff417431 */ /* 0x000ff600000001ff */
[----:B------:R-:W-:Y:S01]  /*5d60*/  @!UPT UIADD3 URZ, UPT, UPT, URZ, URZ, URZ ;  /* 0x000000fffffff290 */ /* 0x000fe2000fffe0ff */
[----:B------:R-:W-:Y:S05]  /*5d70*/  @P1 WARPSYNC.ALL ;  /* 0x0000000000001948 */ /* 0x000fea0003800000 */
[----:B------:R3:W4:Y:S04]  /*5d80*/  @P1 LDSM.16.M88.4 R68, [R5] ;  /* 0x000000000544183b */ /* 0x0007280000000200 */
[----:B------:R3:W1:Y:S04]  /*5d90*/  @P1 LDSM.16.M88.4 R76, [R4] ;  /* 0x00000000044c183b */ /* 0x0006680000000200 */
[----:B------:R3:W1:Y:S04]  /*5da0*/  @P1 LDSM.16.M88.4 R56, [R66+UR48+0x400] ;  /* 0x000400304238183b */ /* 0x0006680008000200 */
[----:B------:R3:W1:Y:S02]  /*5db0*/  @P1 LDSM.16.M88.4 R60, [R106+0x400] ;  /* 0x000400006a3c183b */ /* 0x0006640000000200 */
.L_x_97:
[----:B------:R-:W-:Y:S05]  /*5dc0*/  BSYNC B1 ;  /* 0x0000000000017941 */ /* 0x000fea0003800000 */
.L_x_96:
[----:B-1----:R-:W-:Y:S04]  /*5dd0*/  SHF.R.U32.HI R0, RZ, 0x15, R48 ;  /* 0x00000015ff007819 */ /* 0x002fe80000011630 */
[----:B------:R-:W-:Y:S01]  /*5de0*/  LOP3.LUT P1, RZ, R0, 0x3, R93, 0x48, !PT ;  /* 0x0000000300ff7812 */ /* 0x000fe2000782485d */
[----:B------:R-:W-:Y:S01]  /*5df0*/  @!UPT UIADD3 URZ, UPT, UPT, URZ, URZ, URZ ;  /* 0x000000fffffff290 */ /* 0x000fe2000fffe0ff */
[----:B--2---:R-:W-:Y:S11]  /*5e00*/  @P0 BRA `(.L_x_101) ;  /* 0x0000000000080947 */ /* 0x004ff60003800000 */
[----:B------:R-:W1:Y:S02]  /*5e10*/  SYNCS.PHASECHK.TRANS64.TRYWAIT P0, [R64+URZ+0x100], R2 ;  /* 0x00010002400075a7 */ /* 0x000e6400080011ff */
[----:B-1----:R-:W-:Y:S05]  /*5e20*/  @!P0 BRA `(.L_x_102) ;  /* 0x0000003c00d08947 */ /* 0x002fea0003800000 */
.L_x_101:
[----:B------:R-:W-:Y:S05]  /*5e30*/  @!P1 BRA `(.L_x_103) ;  /* 0x0000000000409947 */ /* 0x000fea0003800000 */
[----:B------:R-:W3:Y:S01]  /*5e40*/  LDCU.64 UR8, c[0x4][0x70] ;  /* 0x01000e00ff0877ac */ /* 0x000ee20008000a00 */
[----:B------:R-:W-:Y:S01]  /*5e50*/  MOV R3, 0x0 ;  /* 0x0000000000037802 */ /* 0x000fe20000000f00 */
[----:B------:R-:W-:Y:S02]  /*5e60*/  HFMA2 R12, -RZ, RZ, 0, 5.9604644775390625e-08 ;  /* 0x00000001ff0c7431 */ /* 0x000fe400000001ff */
[----:B------:R-:W-:Y:S02]  /*5e70*/  IMAD.MOV.U32 R8, RZ, RZ, 0x192 ;  /* 0x00000192ff087424 */ /* 0x000fe400078e00ff */
[----:B------:R-:W-:Y:S01]  /*5e80*/  IMAD.MOV.U32 R13, RZ, RZ, RZ ;  /* 0x000000ffff0d7224 */ /* 0x000fe200078e00ff */
[----:B------:R-:W2:Y:S01]  /*5e90*/  LDCU.64 UR6, c[0x4][0x78] ;  /* 0x01000f00ff0677ac */ /* 0x000ea20008000a00 */
[----:B-1----:R-:W1:Y:S01]  /*5ea0*/  LDC.64 R2, c[0x4][R3] ;  /* 0x0100000003027b82 */ /* 0x002e620000000a00 */
[----:B------:R-:W5:Y:S01]  /*5eb0*/  LDCU.64 UR4, c[0x4][0x10] ;  /* 0x01000200ff0477ac */ /* 0x000f620008000a00 */
[----:B---3--:R-:W-:Y:S01]  /*5ec0*/  MOV R5, UR9 ;  /* 0x0000000900057c02 */ /* 0x008fe20008000f00 */
[----:B------:R-:W-:Y:S01]  /*5ed0*/  IMAD.U32 R4, RZ, RZ, UR8 ;  /* 0x00000008ff047e24 */ /* 0x000fe2000f8e00ff */
[----:B--2---:R-:W-:Y:S01]  /*5ee0*/  MOV R7, UR7 ;  /* 0x0000000700077c02 */ /* 0x004fe20008000f00 */
[----:B------:R-:W-:Y:S01]  /*5ef0*/  IMAD.U32 R6, RZ, RZ, UR6 ;  /* 0x00000006ff067e24 */ /* 0x000fe2000f8e00ff */
[----:B-----5:R-:W-:Y:S01]  /*5f00*/  MOV R11, UR5 ;  /* 0x00000005000b7c02 */ /* 0x020fe20008000f00 */
[----:B------:R-:W-:Y:S02]  /*5f10*/  IMAD.U32 R10, RZ, RZ, UR4 ;  /* 0x00000004ff0a7e24 */ /* 0x000fe4000f8e00ff */
[----:B------:R-:W-:Y:S07]  /*5f20*/  LEPC R20, `(.L_x_103) ;  /* 0x000000001014794e */ /* 0x000fee0000000000 */
[----:B-1--4-:R-:W-:Y:S05]  /*5f30*/  CALL.ABS.NOINC R2 ;  /* 0x0000000002007343 */ /* 0x012fea0003c00000 */
.L_x_103:
[----:B------:R-:W-:Y:S05]  /*5f40*/  WARPSYNC.ALL ;  /* 0x0000000000007948 */ /* 0x000fea0003800000 */
[----:B------:R-:W-:Y:S01]  /*5f50*/  R2UR UR4, R48 ;  /* 0x00000000300472ca */ /* 0x000fe200000e0000 */
[--C-:B------:R-:W-:Y:S01]  /*5f60*/  HADD2.F32 R50, -RZ, R56.reuse.H0_H0 ;  /* 0x20000038ff327230 */ /* 0x100fe20000004100 */
[----:B------:R-:W-:Y:S01]  /*5f70*/  SHF.L.U32 R73, R100, 0x1, RZ ;  /* 0x0000000164497819 */ /* 0x000fe200000006ff */
[----:B------:R-:W-:Y:S01]  /*5f80*/  HADD2.F32 R51, -RZ, R56.H1_H1 ;  /* 0x30000038ff337230 */ /* 0x000fe20000004100 */
[----:B------:R-:W-:Y:S01]  /*5f90*/  ISETP.NE.AND P0, PT, R101, RZ, PT ;  /* 0x000000ff6500720c */ /* 0x000fe20003f05270 */
[--C-:B------:R-:W-:Y:S01]  /*5fa0*/  HADD2.F32 R52, -RZ, R57.reuse.H0_H0 ;  /* 0x20000039ff347230 */ /* 0x100fe20000004100 */
[----:B------:R-:W-:Y:S01]  /*5fb0*/  IADD3 R108, PT, PT, R108, R73, RZ ;  /* 0x000000496c6c7210 */ /* 0x000fe20007ffe0ff */
[----:B------:R-:W-:Y:S03]  /*5fc0*/  BSSY.RECONVERGENT B0, `(.L_x_104) ;  /* 0x0000086000007945 */ /* 0x000fe60003800200 */
[----:B------:R-:W-:Y:S03]  /*5fd0*/  IADD3 R109, PT, PT, R99, R108, RZ ;  /* 0x0000006c636d7210 */ /* 0x000fe60007ffe0ff */
[----:B---3--:R-:W2:Y:S02]  /*5fe0*/  LDTM.16dp256bit.x8 R4, tmem[UR4] ;  /* 0x00000004000479ee */ /* 0x008ea400081a0000 */
[C---:B--2---:R-:W-:Y:S01]  /*5ff0*/  FMUL R0, R47.reuse, R4 ;  /* 0x000000042f007220 */ /* 0x044fe20000400000 */
[C---:B-1----:R-:W-:Y:S01]  /*6000*/  FMUL R2, R47.reuse, R5 ;  /* 0x000000052f027220 */ /* 0x042fe20000400000 */
[C---:B------:R-:W-:Y:S01]  /*6010*/  FMUL R4, R47.reuse, R8 ;  /* 0x000000082f047220 */ /* 0x040fe20000400000 */
[----:B------:R-:W-:Y:S01]  /*6020*/  FMUL R3, R47, R6 ;  /* 0x000000062f037220 */ /* 0x000fe20000400000 */
[C---:B------:R-:W-:Y:S01]  /*6030*/  FFMA R0, R49.reuse, R50, R0 ;  /* 0x0000003231007223 */ /* 0x040fe20000000000 */
[----:B------:R-:W-:Y:S01]  /*6040*/  FFMA R2, R49, R51, R2 ;  /* 0x0000003331027223 */ /* 0x000fe20000000002 */
[C---:B------:R-:W-:Y:S01]  /*6050*/  FMUL R5, R47.reuse, R9 ;  /* 0x000000092f057220 */ /* 0x040fe20000400000 */
        /* <DEDUP_REMOVED lines=16> */
[----:B------:R-:W-:Y:S02]  /*6160*/  HADD2.F32 R32, -RZ, R57.H1_H1 ;  /* 0x30000039ff207230 */ /* 0x000fe40000004100 */
[C---:B------:R-:W-:Y:S01]  /*6170*/  FMUL R26, R47.reuse, R30 ;  /* 0x0000001e2f1a7220 */ /* 0x040fe20000400000 */
[----:B------:R-:W-:Y:S01]  /*6180*/  FMUL R29, R47, R33 ;  /* 0x000000212f1d7220 */ /* 0x000fe20000400000 */
[--C-:B------:R-:W-:Y:S02]  /*6190*/  HADD2.F32 R33, -RZ, R58.reuse.H0_H0 ;  /* 0x2000003aff217230 */ /* 0x100fe40000004100 */
[----:B------:R-:W-:Y:S01]  /*61a0*/  FFMA R3, R49, R52, R3 ;  /* 0x0000003431037223 */ /* 0x000fe20000000003 */
[C---:B------:R-:W-:Y:S01]  /*61b0*/  FMUL R7, R47.reuse, R7 ;  /* 0x000000072f077220 */ /* 0x040fe20000400000 */
[----:B------:R-:W-:Y:S01]  /*61c0*/  FMUL R30, R47, R34 ;  /* 0x000000222f1e7220 */ /* 0x000fe20000400000 */
[----:B------:R-:W-:Y:S01]  /*61d0*/  HADD2.F32 R34, -RZ, R58.H1_H1 ;  /* 0x3000003aff227230 */ /* 0x000fe20000004100 */
[----:B------:R-:W-:Y:S01]  /*61e0*/  F2FP.F16.F32.PACK_AB R52, R2, R0 ;  /* 0x000000000234723e */ /* 0x000fe200000000ff */
[--C-:B------:R-:W-:Y:S02]  /*61f0*/  HADD2.F32 R0, -RZ, R59.reuse.H0_H0 ;  /* 0x2000003bff007230 */ /* 0x100fe40000004100 */
[C---:B------:R-:W-:Y:S01]  /*6200*/  FFMA R7, R49.reuse, R32, R7 ;  /* 0x0000002031077223 */ /* 0x040fe20000000007 */
[----:B------:R-:W-:Y:S02]  /*6210*/  HADD2.F32 R2, -RZ, R59.H1_H1 ;  /* 0x3000003bff027230 */ /* 0x000fe40000004100 */
[C---:B------:R-:W-:Y:S01]  /*6220*/  FFMA R4, R49.reuse, R33, R4 ;  /* 0x0000002131047223 */ /* 0x040fe20000000004 */
[C---:B------:R-:W-:Y:S01]  /*6230*/  FFMA R5, R49.reuse, R34, R5 ;  /* 0x0000002231057223 */ /* 0x040fe20000000005 */
[----:B------:R-:W-:Y:S01]  /*6240*/  FFMA R6, R49, R0, R6 ;  /* 0x0000000031067223 */ /* 0x000fe20000000006 */
[--C-:B------:R-:W-:Y:S02]  /*6250*/  HADD2.F32 R0, -RZ, R60.reuse.H0_H0 ;  /* 0x2000003cff007230 */ /* 0x100fe40000004100 */
[----:B------:R-:W-:Y:S01]  /*6260*/  FMUL R11, R47, R11 ;  /* 0x0000000b2f0b7220 */ /* 0x000fe20000400000 */
[----:B------:R-:W-:Y:S01]  /*6270*/  F2FP.F16.F32.PACK_AB R53, R7, R3 ;  /* 0x000000030735723e */ /* 0x000fe200000000ff */
[--C-:B------:R-:W-:Y:S02]  /*6280*/  HADD2.F32 R3, -RZ, R61.reuse.H0_H0 ;  /* 0x2000003dff037230 */ /* 0x100fe40000004100 */
[----:B------:R-:W-:Y:S01]  /*6290*/  FMUL R15, R47, R15 ;  /* 0x0000000f2f0f7220 */ /* 0x000fe20000400000 */
[C---:B------:R-:W-:Y:S01]  /*62a0*/  FFMA R11, R49.reuse, R2, R11 ;  /* 0x00000002310b7223 */ /* 0x040fe2000000000b */
[----:B------:R-:W-:Y:S02]  /*62b0*/  HADD2.F32 R2, -RZ, R60.H1_H1 ;  /* 0x3000003cff027230 */ /* 0x000fe40000004100 */
[----:B------:R-:W-:Y:S01]  /*62c0*/  FFMA R8, R49, R0, R8 ;  /* 0x0000000031087223 */ /* 0x000fe20000000008 */
[----:B------:R-:W-:Y:S02]  /*62d0*/  HADD2.F32 R0, -RZ, R61.H1_H1 ;  /* 0x3000003dff007230 */ /* 0x000fe40000004100 */
[C---:B------:R-:W-:Y:S01]  /*62e0*/  FMUL R19, R47.reuse, R19 ;  /* 0x000000132f137220 */ /* 0x040fe20000400000 */
[----:B------:R-:W-:Y:S01]  /*62f0*/  FMUL R23, R47, R23 ;  /* 0x000000172f177220 */ /* 0x000fe20000400000 */
[C---:B------:R-:W-:Y:S01]  /*6300*/  FFMA R9, R49.reuse, R2, R9 ;  /* 0x0000000231097223 */ /* 0x040fe20000000009 */
[--C-:B------:R-:W-:Y:S02]  /*6310*/  HADD2.F32 R2, -RZ, R62.reuse.H0_H0 ;  /* 0x2000003eff027230 */ /* 0x100fe40000004100 */
[C---:B------:R-:W-:Y:S01]  /*6320*/  FFMA R10, R49.reuse, R3, R10 ;  /* 0x00000003310a7223 */ /* 0x040fe2000000000a */
[--C-:B------:R-:W-:Y:S02]  /*6330*/  HADD2.F32 R3, -RZ, R63.reuse.H0_H0 ;  /* 0x2000003fff037230 */ /* 0x100fe40000004100 */
[C---:B------:R-:W-:Y:S01]  /*6340*/  FFMA R15, R49.reuse, R0, R15 ;  /* 0x00000000310f7223 */ /* 0x040fe2000000000f */
[----:B------:R-:W-:Y:S02]  /*6350*/  HADD2.F32 R0, -RZ, R62.H1_H1 ;  /* 0x3000003eff007230 */ /* 0x000fe40000004100 */
[----:B------:R-:W-:Y:S01]  /*6360*/  FFMA R12, R49, R2, R12 ;  /* 0x00000002310c7223 */ /* 0x000fe2000000000c */
[--C-:B----4-:R-:W-:Y:S02]  /*6370*/  HADD2.F32 R2, -RZ, R68.reuse.H0_H0 ;  /* 0x20000044ff027230 */ /* 0x110fe40000004100 */
[C---:B------:R-:W-:Y:S01]  /*6380*/  FMUL R27, R47.reuse, R27 ;  /* 0x0000001b2f1b7220 */ /* 0x040fe20000400000 */
[----:B------:R-:W-:Y:S01]  /*6390*/  FMUL R31, R47, R31 ;  /* 0x0000001f2f1f7220 */ /* 0x000fe20000400000 */
[C---:B------:R-:W-:Y:S01]  /*63a0*/  FFMA R13, R49.reuse, R0, R13 ;  /* 0x00000000310d7223 */ /* 0x040fe2000000000d */
[----:B------:R-:W-:Y:S02]  /*63b0*/  HADD2.F32 R0, -RZ, R63.H1_H1 ;  /* 0x3000003fff007230 */ /* 0x000fe40000004100 */
[----:B------:R-:W-:Y:S01]  /*63c0*/  FFMA R14, R49, R3, R14 ;  /* 0x00000003310e7223 */ /* 0x000fe2000000000e */
[----:B------:R-:W-:Y:S01]  /*63d0*/  HADD2.F32 R3, -RZ, R68.H1_H1 ;  /* 0x30000044ff037230 */ /* 0x000fe20000004100 */
[----:B------:R-:W-:Y:S01]  /*63e0*/  F2FP.F16.F32.PACK_AB R54, R5, R4 ;  /* 0x000000040536723e */ /* 0x000fe200000000ff */
[----:B------:R-:W-:Y:S02]  /*63f0*/  HADD2.F32 R4, -RZ, R79.H0_H0 ;  /* 0x2000004fff047230 */ /* 0x000fe40000004100 */
[C---:B------:R-:W-:Y:S01]  /*6400*/  FFMA R19, R49.reuse, R0, R19 ;  /* 0x0000000031137223 */ /* 0x040fe20000000013 */
[--C-:B------:R-:W-:Y:S02]  /*6410*/  HADD2.F32 R0, -RZ, R69.reuse.H0_H0 ;  /* 0x20000045ff007230 */ /* 0x100fe40000004100 */
[C---:B------:R-:W-:Y:S01]  /*6420*/  FFMA R16, R49.reuse, R2, R16 ;  /* 0x0000000231107223 */ /* 0x040fe20000000010 */
[----:B------:R-:W-:Y:S01]  /*6430*/  FFMA R17, R49, R3, R17 ;  /* 0x0000000331117223 */ /* 0x000fe20000000011 */
[----:B------:R-:W-:Y:S01]  /*6440*/  HADD2.F32 R2, -RZ, R69.H1_H1 ;  /* 0x30000045ff027230 */ /* 0x000fe20000004100 */
[----:B------:R-:W-:Y:S01]  /*6450*/  F2FP.F16.F32.PACK_AB R55, R11, R6 ;  /* 0x000000060b37723e */ /* 0x000fe200000000ff */
[----:B------:R-:W-:Y:S01]  /*6460*/  FFMA R18, R49, R0, R18 ;  /* 0x0000000031127223 */ /* 0x000fe20000000012 */
[--C-:B------:R-:W-:Y:S01]  /*6470*/  HADD2.F32 R0, -RZ, R70.reuse.H0_H0 ;  /* 0x20000046ff007230 */ /* 0x100fe20000004100 */
[----:B------:R-:W-:Y:S01]  /*6480*/  F2FP.F16.F32.PACK_AB R8, R9, R8 ;  /* 0x000000080908723e */ /* 0x000fe200000000ff */
[C---:B------:R-:W-:Y:S01]  /*6490*/  FFMA R23, R49.reuse, R2, R23 ;  /* 0x0000000231177223 */ /* 0x040fe20000000017 */
[----:B------:R1:W-:Y:S01]  /*64a0*/  STSM.16.M88.4 [R107+0x400], R52 ;  /* 0x000400346b007844 */ /* 0x0003e20000000200 */
[----:B------:R-:W-:Y:S02]  /*64b0*/  HADD2.F32 R2, -RZ, R70.H1_H1 ;  /* 0x30000046ff027230 */ /* 0x000fe40000004100 */
[----:B------:R-:W-:Y:S01]  /*64c0*/  FFMA R20, R49, R0, R20 ;  /* 0x0000000031147223 */ /* 0x000fe20000000014 */
[--C-:B------:R-:W-:Y:S01]  /*64d0*/  HADD2.F32 R3, -RZ, R71.reuse.H0_H0 ;  /* 0x20000047ff037230 */ /* 0x100fe20000004100 */
[----:B------:R-:W-:Y:S01]  /*64e0*/  F2FP.F16.F32.PACK_AB R9, R15, R10 ;  /* 0x0000000a0f09723e */ /* 0x000fe200000000ff */
[----:B------:R-:W-:Y:S02]  /*64f0*/  HADD2.F32 R0, -RZ, R71.H1_H1 ;  /* 0x30000047ff007230 */ /* 0x000fe40000004100 */
[C---:B------:R-:W-:Y:S01]  /*6500*/  FFMA R21, R49.reuse, R2, R21 ;  /* 0x0000000231157223 */ /* 0x040fe20000000015 */
[--C-:B------:R-:W-:Y:S02]  /*6510*/  HADD2.F32 R2, -RZ, R76.reuse.H0_H0 ;  /* 0x2000004cff027230 */ /* 0x100fe40000004100 */
[C---:B------:R-:W-:Y:S01]  /*6520*/  FFMA R22, R49.reuse, R3, R22 ;  /* 0x0000000331167223 */ /* 0x040fe20000000016 */
[--C-:B------:R-:W-:Y:S02]  /*6530*/  HADD2.F32 R3, -RZ, R77.reuse.H0_H0 ;  /* 0x2000004dff037230 */ /* 0x100fe40000004100 */
[C---:B------:R-:W-:Y:S01]  /*6540*/  FFMA R27, R49.reuse, R0, R27 ;  /* 0x00000000311b7223 */ /* 0x040fe2000000001b */
[----:B------:R-:W-:Y:S02]  /*6550*/  HADD2.F32 R0, -RZ, R76.H1_H1 ;  /* 0x3000004cff007230 */ /* 0x000fe40000004100 */
[----:B------:R-:W-:Y:S01]  /*6560*/  FFMA R24, R49, R2, R24 ;  /* 0x0000000231187223 */ /* 0x000fe20000000018 */
[--C-:B------:R-:W-:Y:S02]  /*6570*/  HADD2.F32 R2, -RZ, R78.reuse.H0_H0 ;  /* 0x2000004eff027230 */ /* 0x100fe40000004100 */
[----:B------:R-:W-:Y:S01]  /*6580*/  FMUL R35, R47, R35 ;  /* 0x000000232f237220 */ /* 0x000fe20000400000 */
[----:B------:R-:W-:Y:S01]  /*6590*/  F2FP.F16.F32.PACK_AB R10, R13, R12 ;  /* 0x0000000c0d0a723e */ /* 0x000fe200000000ff */
[C---:B------:R-:W-:Y:S01]  /*65a0*/  FFMA R25, R49.reuse, R0, R25 ;  /* 0x0000000031197223 */ /* 0x040fe20000000019 */
[----:B------:R-:W-:Y:S02]  /*65b0*/  HADD2.F32 R0, -RZ, R77.H1_H1 ;  /* 0x3000004dff007230 */ /* 0x000fe40000004100 */
[----:B------:R-:W-:Y:S01]  /*65c0*/  FFMA R26, R49, R3, R26 ;  /* 0x00000003311a7223 */ /* 0x000fe2000000001a */
[----:B------:R-:W-:Y:S01]  /*65d0*/  HADD2.F32 R3, -RZ, R78.H1_H1 ;  /* 0x3000004eff037230 */ /* 0x000fe20000004100 */
[----:B------:R-:W-:Y:S01]  /*65e0*/  F2FP.F16.F32.PACK_AB R11, R19, R14 ;  /* 0x0000000e130b723e */ /* 0x000fe200000000ff */
[C---:B------:R-:W-:Y:S01]  /*65f0*/  FFMA R31, R49.reuse, R0, R31 ;  /* 0x00000000311f7223 */ /* 0x040fe2000000001f */
[----:B------:R-:W-:Y:S02]  /*6600*/  HADD2.F32 R0, -RZ, R79.H1_H1 ;  /* 0x3000004fff007230 */ /* 0x000fe40000004100 */
[C---:B------:R-:W-:Y:S01]  /*6610*/  FFMA R28, R49.reuse, R2, R28 ;  /* 0x00000002311c7223 */ /* 0x040fe2000000001c */
[----:B------:R1:W-:Y:S01]  /*6620*/  STSM.16.M88.4 [R106+0x400], R8 ;  /* 0x000400086a007844 */ /* 0x0003e20000000200 */
[----:B------:R-:W-:Y:S01]  /*6630*/  FFMA R29, R49, R3, R29 ;  /* 0x00000003311d7223 */ /* 0x000fe2000000001d */
[----:B------:R-:W-:Y:S01]  /*6640*/  F2FP.F16.F32.PACK_AB R16, R17, R16 ;  /* 0x000000101110723e */ /* 0x000fe200000000ff */
[----:B------:R-:W-:Y:S01]  /*6650*/  FFMA R30, R49, R4, R30 ;  /* 0x00000004311e7223 */ /* 0x000fe2000000001e */
[----:B------:R-:W-:Y:S01]  /*6660*/  F2FP.F16.F32.PACK_AB R17, R23, R18 ;  /* 0x000000121711723e */ /* 0x000fe200000000ff */
[----:B------:R-:W-:Y:S01]  /*6670*/  FFMA R35, R49, R0, R35 ;  /* 0x0000000031237223 */ /* 0x000fe20000000023 */
[----:B------:R-:W-:Y:S02]  /*6680*/  F2FP.F16.F32.PACK_AB R18, R21, R20 ;  /* 0x000000141512723e */ /* 0x000fe400000000ff */
[----:B------:R-:W-:Y:S02]  /*6690*/  F2FP.F16.F32.PACK_AB R19, R27, R22 ;  /* 0x000000161b13723e */ /* 0x000fe400000000ff */
[----:B------:R-:W-:Y:S02]  /*66a0*/  F2FP.F16.F32.PACK_AB R24, R25, R24 ;  /* 0x000000181918723e */ /* 0x000fe400000000ff */
[----:B------:R-:W-:Y:S01]  /*66b0*/  F2FP.F16.F32.PACK_AB R25, R31, R26 ;  /* 0x0000001a1f19723e */ /* 0x000fe200000000ff */
[----:B------:R1:W-:Y:S01]  /*66c0*/  STSM.16.M88.4 [R108], R16 ;  /* 0x000000106c007844 */ /* 0x0003e20000000200 */
[----:B------:R-:W-:Y:S02]  /*66d0*/  F2FP.F16.F32.PACK_AB R26, R29, R28 ;  /* 0x0000001c1d1a723e */ /* 0x000fe400000000ff */
[----:B------:R-:W-:Y:S05]  /*66e0*/  F2FP.F16.F32.PACK_AB R27, R35, R30 ;  /* 0x0000001e231b723e */ /* 0x000fea00000000ff */
[----:B------:R1:W-:Y:S01]  /*66f0*/  STSM.16.M88.4 [R109], R24 ;  /* 0x000000186d007844 */ /* 0x0003e20000000200 */
[----:B------:R-:W-:Y:S01]  /*6700*/  @!PT LDS RZ, [RZ] ;  /* 0x00000000fffff984 */ /* 0x000fe20000000800 */
[----:B------:R-:W-:Y:S01]  /*6710*/  @!PT LDS RZ, [RZ] ;  /* 0x00000000fffff984 */ /* 0x000fe20000000800 */
[----:B------:R-:W-:Y:S01]  /*6720*/  @!PT LDS RZ, [RZ] ;  /* 0x00000000fffff984 */ /* 0x000fe20000000800 */
[----:B------:R-:W-:Y:S01]  /*6730*/  @!PT LDS RZ, [RZ] ;  /* 0x00000000fffff984 */ /* 0x000fe20000000800 */
[----:B------:R2:W-:Y:S07]  /*6740*/  MEMBAR.ALL.CTA ;  /* 0x0000000000007992 */ /* 0x0005ee0000008000 */
[----:B--2---:R-:W2:Y:S02]  /*6750*/  FENCE.VIEW.ASYNC.S ;  /* 0x00000000000073c6 */ /* 0x004ea40000000000 */
[----:B--2---:R-:W-:Y:S06]  /*6760*/  BAR.SYNC.DEFER_BLOCKING 0x1, 0x80 ;  /* 0x0042000000007b1d */ /* 0x004fec0000010000 */
[----:B------:R-:W-:Y:S05]  /*6770*/  @P0 BRA `(.L_x_105) ;  /* 0x0000000000280947 */ /* 0x000fea0003800000 */
[----:B------:R-:W-:Y:S02]  /*6780*/  UIADD3 UR4, UPT, UPT, UR48, 0x400, URZ ;  /* 0x0000040030047890 */ /* 0x000fe4000fffe0ff */
[----:B------:R-:W-:Y:S01]  /*6790*/  UIADD3 UR6, UP0, UPT, UR52, 0x680, URZ ;  /* 0x0000068034067890 */ /* 0x000fe2000ff1e0ff */
[----:B------:R-:W-:Y:S03]  /*67a0*/  UMOV UR43, UR36 ;  /* 0x00000024002b7c82 */ /* 0x000fe60008000000 */
[----:B------:R-:W-:Y:S01]  /*67b0*/  MOV R94, UR4 ;  /* 0x00000004005e7c02 */ /* 0x000fe20008000f00 */
[----:B------:R-:W-:Y:S03]  /*67c0*/  UIADD3.X UR7, UPT, UPT, URZ, UR53, URZ, UP0, !UPT ;  /* 0x00000035ff077290 */ /* 0x000fe600087fe4ff */
[----:B------:R-:W-:Y:S11]  /*67d0*/  R2UR UR40, R94 ;  /* 0x000000005e2872ca */ /* 0x000ff600000e0000 */
[----:B------:R-:W-:Y:S02]  /*67e0*/  @!UPT UIADD3 URZ, UPT, UPT, URZ, URZ, URZ ;  /* 0x000000fffffff290 */ /* 0x000fe4000fffe0ff */
[----:B------:R2:W-:Y:S01]  /*67f0*/  UTMASTG.3D [UR40], [UR6] ;  /* 0x00000028060073b5 */ /* 0x0005e20008010000 */
[----:B------:R0:W-:Y:S01]  /*6800*/  UTMACMDFLUSH ;  /* 0x00000000000079b7 */ /* 0x0001e20000000000 */
[----:B--2---:R-:W-:Y:S04]  /*6810*/  DEPBAR.LE SB0, 0x1 ;  /* 0x000080400000791a */ /* 0x004fe80000000000 */
.L_x_105:
[----:B------:R-:W-:Y:S05]  /*6820*/  BSYNC.RECONVERGENT B0 ;  /* 0x0000000000007941 */ /* 0x000fea0003800200 */
.L_x_104:
[----:B------:R-:W-:Y:S01]  /*6830*/  BAR.SYNC.DEFER_BLOCKING 0x1, 0x80 ;  /* 0x0042000000007b1d */ /* 0x000fe20000010000 */
[----:B------:R-:W-:Y:S01]  /*6840*/  ISETP.NE.AND P1, PT, R105, RZ, PT ;  /* 0x000000ff6900720c */ /* 0x000fe20003f25270 */
[----:B------:R-:W-:Y:S01]  /*6850*/  UISETP.NE.AND UP0, UPT, UR49, URZ, UPT ;  /* 0x000000ff3100728c */ /* 0x000fe2000bf05270 */
[----:B------:R-:W-:Y:S11]  /*6860*/  LEA R2, R65, UR48, 0x3 ;  /* 0x0000003041027c11 */ /* 0x000ff6000f8e18ff */
[----:B------:R-:W-:Y:S01]  /*6870*/  @P1 SHF.L.U32 R3, R98, 0x1f, RZ ;  /* 0x0000001f62031819 */ /* 0x000fe200000006ff */
[----:B------:R-:W-:Y:S06]  /*6880*/  BRA.U !UP0, `(.L_x_106) ;  /* 0x0000000108247547 */ /* 0x000fec000b800000 */
[----:B------:R-:W-:Y:S01]  /*6890*/  IMAD.U32 R4, RZ, RZ, UR51 ;  /* 0x00000033ff047e24 */ /* 0x000fe2000f8e00ff */
[----:B------:R-:W-:Y:S01]  /*68a0*/  MOV R0, UR37 ;  /* 0x0000002500007c02 */ /* 0x000fe20008000f00 */
[----:B------:R-:W-:Y:S03]  /*68b0*/  UIADD3 UR51, UPT, UPT, UR51, 0x1, URZ ;  /* 0x0000000133337890 */ /* 0x000fe6000fffe0ff */
[----:B------:R-:W-:Y:S01]  /*68c0*/  @P1 LEA R4, R4, UR48, 0x3 ;  /* 0x0000003004041c11 */ /* 0x000fe2000f8e18ff */
[----:B------:R-:W-:Y:S04]  /*68d0*/  UISETP.NE.AND UP0, UPT, UR51, 0x4, UPT ;  /* 0x000000043300788c */ /* 0x000fe8000bf05270 */
[----:B------:R-:W-:Y:S01]  /*68e0*/  @P1 VIADD R4, R4, 0xb0 ;  /* 0x000000b004041836 */ /* 0x000fe20000000000 */
[----:B------:R-:W-:Y:S04]  /*68f0*/  USEL UR51, UR51, URZ, UP0 ;  /* 0x000000ff33337287 */ /* 0x000fe80008000000 */
[----:B------:R-:W-:Y:S04]  /*6900*/  @P1 PRMT R0, R0, 0x654, R4 ;  /* 0x0000065400001816 */ /* 0x000fe80000000004 */
[----:B------:R2:W-:Y:S04]  /*6910*/  @P1 SYNCS.ARRIVE.TRANS64.RED.A1T0 RZ, [R0+URZ], RZ ;  /* 0x000000ff00ff19a7 */ /* 0x0005e800081004ff */
.L_x_106:
[----:B------:R-:W3:Y:S01]  /*6920*/  @P1 SYNCS.PHASECHK.TRANS64.TRYWAIT P0, [R2+URZ+0x90], R3 ;  /* 0x00009003020015a7 */ /* 0x000ee200080011ff */
[----:B------:R-:W-:Y:S01]  /*6930*/  BSSY B1, `(.L_x_107) ;  /* 0x0000017000017945 */ /* 0x000fe20003800000 */
[----:B---3--:R-:W-:Y:S03]  /*6940*/  @P1 SEL R67, RZ, 0x1, !P0 ;  /* 0x00000001ff431807 */ /* 0x008fe60004000000 */
[----:B------:R-:W-:Y:S05]  /*6950*/  @!P1 BRA `(.L_x_108) ;  /* 0x0000000000509947 */ /* 0x000fea0003800000 */
[----:B------:R-:W-:Y:S01]  /*6960*/  ISETP.NE.AND P1, PT, R72, RZ, PT ;  /* 0x000000ff4800720c */ /* 0x000fe20003f25270 */
[----:B------:R-:W-:Y:S01]  /*6970*/  BSSY B0, `(.L_x_109) ;  /* 0x000000a000007945 */ /* 0x000fe20003800000 */
[----:B------:R-:W-:Y:S11]  /*6980*/  ISETP.NE.AND P0, PT, R67, RZ, PT ;  /* 0x000000ff4300720c */ /* 0x000ff60003f05270 */
[----:B------:R-:W-:Y:S04]  /*6990*/  @P1 IMAD R5, R65, 0x2000, R66 ;  /* 0x0000200041051824 */ /* 0x000fe800078e0242 */
[----:B------:R-:W-:Y:S05]  /*69a0*/  @P1 VIADD R4, R5, UR48 ;  /* 0x0000003005041c36 */ /* 0x000fea0008000000 */
[----:B------:R-:W-:Y:S01]  /*69b0*/  @P1 IADD3 R3, PT, PT, R73, R4, RZ ;  /* 0x0000000449031210 */ /* 0x000fe20007ffe0ff */
[----:B------:R-:W-:Y:S01]  /*69c0*/  @P1 IMAD.IADD R4, R99, 0x1, R4 ;  /* 0x0000000163041824 */ /* 0x000fe200078e0204 */
[----:B------:R-:W-:Y:S06]  /*69d0*/  @P0 BRA `(.L_x_110) ;  /* 0x00000000000c0947 */ /* 0x000fec0003800000 */
[----:B--2---:R-:W-:Y:S04]  /*69e0*/  SHF.L.U32 R0, R98, 0x1f, RZ ;  /* 0x0000001f62007819 */ /* 0x004fe800000006ff */
[----:B------:R-:W2:Y:S02]  /*69f0*/  SYNCS.PHASECHK.TRANS64.TRYWAIT P0, [R2+URZ+0x90], R0 ;  /* 0x00009000020075a7 */ /* 0x000ea400080011ff */
[----:B--2---:R-:W-:Y:S05]  /*6a00*/  @!P0 BRA `(.L_x_111) ;  /* 0x0000003000ec8947 */ /* 0x004fea0003800000 */
.L_x_110:
[----:B------:R-:W-:Y:S05]  /*6a10*/  BSYNC B0 ;  /* 0x0000000000007941 */ /* 0x000fea0003800000 */
.L_x_109:
[----:B------:R-:W-:Y:S02]  /*6a20*/  ISETP.NE.AND P0, PT, R72, RZ, PT ;  /* 0x000000ff4800720c */ /* 0x000fe40003f05270 */
[----:B------:R-:W-:Y:S11]  /*6a30*/  IADD3 R65, PT, PT, R65, 0x1, RZ ;  /* 0x0000000141417810 */ /* 0x000ff60007ffe0ff */
[----:B--2---:R-:W-:Y:S01]  /*6a40*/  @P0 IMAD.IADD R0, R99, 0x1, R3 ;  /* 0x0000000163000824 */ /* 0x004fe200078e0203 */
[----:B------:R-:W-:Y:S05]  /*6a50*/  @P0 WARPSYNC.ALL ;  /* 0x0000000000000948 */ /* 0x000fea0003800000 */
[----:B------:R3:W4:Y:S04]  /*6a60*/  @P0 LDSM.16.M88.4 R56, [R5+UR48+0x400] ;  /* 0x000400300538083b */ /* 0x0007280008000200 */
[----:B------:R3:W2:Y:S04]  /*6a70*/  @P0 LDSM.16.M88.4 R60, [R4+0x400] ;  /* 0x00040000043c083b */ /* 0x0006a80000000200 */
[----:B------:R3:W1:Y:S04]  /*6a80*/  @P0 LDSM.16.M88.4 R68, [R3+0x400] ;  /* 0x000400000344083b */ /* 0x0006680000000200 */
[----:B------:R3:W1:Y:S02]  /*6a90*/  @P0 LDSM.16.M88.4 R76, [R0+0x400] ;  /* 0x00040000004c083b */ /* 0x0006640000000200 */
.L_x_108:
[----:B------:R-:W-:Y:S05]  /*6aa0*/  BSYNC B1 ;  /* 0x0000000000017941 */ /* 0x000fea0003800000 */
.L_x_107:
[----:B--23--:R-:W-:Y:S05]  /*6ab0*/  VIADD R0, R48, 0x40 ;  /* 0x0000004030007836 */ /* 0x00cfea0000000000 */
[----:B------:R-:W-:Y:S04]  /*6ac0*/  SHF.R.U32.HI R0, RZ, 0x15, R0 ;  /* 0x00000015ff007819 */ /* 0x000fe80000011600 */
[----:B------:R-:W-:Y:S11]  /*6ad0*/  LOP3.LUT P0, RZ, R0, 0x3, R93, 0x48, !PT ;  /* 0x0000000300ff7812 */ /* 0x000ff6000780485d */
[----:B------:R-:W-:Y:S02]  /*6ae0*/  @!UPT UIADD3 URZ, UPT, UPT, URZ, URZ, URZ ;  /* 0x000000fffffff290 */ /* 0x000fe4000fffe0ff */
[----:B------:R-:W-:Y:S05]  /*6af0*/  @!P0 BRA `(.L_x_112) ;  /* 0x0000000000408947 */ /* 0x000fea0003800000 */
[----:B------:R-:W2:Y:S01]  /*6b00*/  LDCU.64 UR8, c[0x4][0x70] ;  /* 0x01000e00ff0877ac */ /* 0x000ea20008000a00 */
[----:B------:R-:W-:Y:S01]  /*6b10*/  MOV R3, 0x0 ;  /* 0x0000000000037802 */ /* 0x000fe20000000f00 */
[----:B------:R-:W-:Y:S02]  /*6b20*/  HFMA2 R12, -RZ, RZ, 0, 5.9604644775390625e-08 ;  /* 0x00000001ff0c7431 */ /* 0x000fe400000001ff */
[----:B-1----:R-:W-:Y:S02]  /*6b30*/  IMAD.MOV.U32 R8, RZ, RZ, 0x192 ;  /* 0x00000192ff087424 */ /* 0x002fe400078e00ff */
[----:B------:R-:W-:Y:S01]  /*6b40*/  IMAD.MOV.U32 R13, RZ, RZ, RZ ;  /* 0x000000ffff0d7224 */ /* 0x000fe200078e00ff */
[----:B------:R-:W1:Y:S01]  /*6b50*/  LDCU.64 UR6, c[0x4][0x78] ;  /* 0x01000f00ff0677ac */ /* 0x000e620008000a00 */
[----:B------:R-:W3:Y:S01]  /*6b60*/  LDC.64 R2, c[0x4][R3] ;  /* 0x0100000003027b82 */ /* 0x000ee20000000a00 */
[----:B------:R-:W5:Y:S01]  /*6b70*/  LDCU.64 UR4, c[0x4][0x10] ;  /* 0x01000200ff0477ac */ /* 0x000f620008000a00 */
[----:B--2---:R-:W-:Y:S01]  /*6b80*/  MOV R5, UR9 ;  /* 0x0000000900057c02 */ /* 0x004fe20008000f00 */
[----:B------:R-:W-:Y:S01]  /*6b90*/  IMAD.U32 R4, RZ, RZ, UR8 ;  /* 0x00000008ff047e24 */ /* 0x000fe2000f8e00ff */
[----:B-1----:R-:W-:Y:S01]  /*6ba0*/  MOV R7, UR7 ;  /* 0x0000000700077c02 */ /* 0x002fe20008000f00 */
[----:B------:R-:W-:Y:S01]  /*6bb0*/  IMAD.U32 R6, RZ, RZ, UR6 ;  /* 0x00000006ff067e24 */ /* 0x000fe2000f8e00ff */
[----:B-----5:R-:W-:Y:S01]  /*6bc0*/  MOV R11, UR5 ;  /* 0x00000005000b7c02 */ /* 0x020fe20008000f00 */
[----:B------:R-:W-:Y:S02]  /*6bd0*/  IMAD.U32 R10, RZ, RZ, UR4 ;  /* 0x00000004ff0a7e24 */ /* 0x000fe4000f8e00ff */
[----:B------:R-:W-:Y:S07]  /*6be0*/  LEPC R20, `(.L_x_112) ;  /* 0x000000001014794e */ /* 0x000fee0000000000 */
[----:B---34-:R-:W-:Y:S05]  /*6bf0*/  CALL.ABS.NOINC R2 ;  /* 0x0000000002007343 */ /* 0x018fea0003c00000 */
.L_x_112:
[----:B------:R-:W-:Y:S05]  /*6c00*/  WARPSYNC.ALL ;  /* 0x0000000000007948 */ /* 0x000fea0003800000 */
[----:B------:R-:W-:Y:S01]  /*6c10*/  R2UR UR4, R48 ;  /* 0x00000000300472ca */ /* 0x000fe200000e0000 */
[--C-:B----4-:R-:W-:Y:S01]  /*6c20*/  HADD2.F32 R3, -RZ, R56.reuse.H0_H0 ;  /* 0x20000038ff037230 */ /* 0x110fe20000004100 */
[----:B------:R-:W-:Y:S01]  /*6c30*/  ISETP.NE.AND P6, PT, R105, RZ, PT ;  /* 0x000000ff6900720c */ /* 0x000fe20003fc5270 */
[--C-:B------:R-:W-:Y:S01]  /*6c40*/  HADD2.F32 R51, -RZ, R57.reuse.H1_H1 ;  /* 0x30000039ff337230 */ /* 0x100fe20000004100 */
[----:B------:R-:W-:Y:S01]  /*6c50*/  MOV R50, UR51 ;  /* 0x0000003300327c02 */ /* 0x000fe20008000f00 */
[----:B------:R-:W-:Y:S01]  /*6c60*/  BSSY.RECONVERGENT B0, `(.L_x_113) ;  /* 0x000008c000007945 */ /* 0x000fe20003800200 */
[----:B------:R-:W-:Y:S02]  /*6c70*/  MOV R74, UR37 ;  /* 0x00000025004a7c02 */ /* 0x000fe40008000f00 */
[----:B------:R-:W-:Y:S05]  /*6c80*/  ISETP.NE.AND P0, PT, R101, RZ, PT ;  /* 0x000000ff6500720c */ /* 0x000fea0003f05270 */
[----:B-1----:R-:W1:Y:S02]  /*6c90*/  LDTM.16dp256bit.x8 R4, tmem[UR4+0x40] ;  /* 0x00004004000479ee */ /* 0x002e6400081a0000 */
[----:B------:R-:W-:Y:S04]  /*6ca0*/  @P6 LEA R50, R50, UR48, 0x3 ;  /* 0x0000003032326c11 */ /* 0x000fe8000f8e18ff */
[----:B------:R-:W-:Y:S04]  /*6cb0*/  @P6 IADD3 R50, PT, PT, R50, 0xb0, RZ ;  /* 0x000000b032326810 */ /* 0x000fe80007ffe0ff */
[----:B------:R-:W-:Y:S01]  /*6cc0*/  @P6 PRMT R74, R74, 0x654, R50 ;  /* 0x000006544a4a6816 */ /* 0x000fe20000000032 */
[----:B------:R-:W-:Y:S02]  /*6cd0*/  HADD2.F32 R50, -RZ, R57.H0_H0 ;  /* 0x20000039ff327230 */ /* 0x000fe40000004100 */
[C---:B-1----:R-:W-:Y:S01]  /*6ce0*/  FMUL R0, R47.reuse, R4 ;  /* 0x000000042f007220 */ /* 0x042fe20000400000 */
[----:B------:R-:W-:Y:S02]  /*6cf0*/  HADD2.F32 R4, -RZ, R56.H1_H1 ;  /* 0x30000038ff047230 */ /* 0x000fe40000004100 */
[C---:B------:R-:W-:Y:S01]  /*6d00*/  FMUL R2, R47.reuse, R5 ;  /* 0x000000052f027220 */ /* 0x040fe20000400000 */
[----:B------:R-:W-:Y:S01]  /*6d10*/  FMUL R7, R47, R7 ;  /* 0x000000072f077220 */ /* 0x000fe20000400000 */
[----:B------:R-:W-:Y:S01]  /*6d20*/  FFMA R0, R49, R3, R0 ;  /* 0x0000000331007223 */ /* 0x000fe20000000000 */
[----:B------:R-:W-:Y:S01]  /*6d30*/  FMUL R3, R47, R6 ;  /* 0x000000062f037220 */ /* 0x000fe20000400000 */
[----:B------:R-:W-:Y:S01]  /*6d40*/  FFMA R2, R49, R4, R2 ;  /* 0x0000000431027223 */ /* 0x000fe20000000002 */
[C---:B------:R-:W-:Y:S01]  /*6d50*/  FMUL R4, R47.reuse, R8 ;  /* 0x000000082f047220 */ /* 0x040fe20000400000 */
[----:B------:R-:W-:Y:S01]  /*6d60*/  FMUL R8, R47, R12 ;  /* 0x0000000c2f087220 */ /* 0x000fe20000400000 */
[----:B------:R-:W-:Y:S01]  /*6d70*/  FFMA R3, R49, R50, R3 ;  /* 0x0000003231037223 */ /* 0x000fe20000000003 */
[C---:B------:R-:W-:Y:S01]  /*6d80*/  FMUL R12, R47.reuse, R16 ;  /* 0x000000102f0c7220 */ /* 0x040fe20000400000 */
[C---:B------:R-:W-:Y:S01]  /*6d90*/  FMUL R16, R47.reuse, R20 ;  /* 0x000000142f107220 */ /* 0x040fe20000400000 */
[C---:B------:R-:W-:Y:S01]  /*6da0*/  FMUL R20, R47.reuse, R24 ;  /* 0x000000182f147220 */ /* 0x040fe20000400000 */
[C---:B------:R-:W-:Y:S01]  /*6db0*/  FMUL R24, R47.reuse, R28 ;  /* 0x0000001c2f187220 */ /* 0x040fe20000400000 */
[C---:B------:R-:W-:Y:S01]  /*6dc0*/  FMUL R28, R47.reuse, R32 ;  /* 0x000000202f1c7220 */ /* 0x040fe20000400000 */
[--C-:B------:R-:W-:Y:S01]  /*6dd0*/  HADD2.F32 R32, -RZ, R58.reuse.H0_H0 ;  /* 0x2000003aff207230 */ /* 0x100fe20000004100 */
[----:B------:R-:W-:Y:S01]  /*6de0*/  F2FP.F16.F32.PACK_AB R52, R2, R0 ;  /* 0x000000000234723e */ /* 0x000fe200000000ff */
[----:B------:R-:W-:Y:S02]  /*6df0*/  HADD2.F32 R0, -RZ, R58.H1_H1 ;  /* 0x3000003aff007230 */ /* 0x000fe40000004100 */
[----:B------:R-:W-:Y:S01]  /*6e00*/  FMUL R5, R47, R9 ;  /* 0x000000092f057220 */ /* 0x000fe20000400000 */
[--C-:B------:R-:W-:Y:S02]  /*6e10*/  HADD2.F32 R2, -RZ, R59.reuse.H0_H0 ;  /* 0x2000003bff027230 */ /* 0x100fe40000004100 */
[C---:B------:R-:W-:Y:S01]  /*6e20*/  FFMA R7, R49.reuse, R51, R7 ;  /* 0x0000003331077223 */ /* 0x040fe20000000007 */
[C---:B------:R-:W-:Y:S01]  /*6e30*/  FFMA R4, R49.reuse, R32, R4 ;  /* 0x0000002031047223 */ /* 0x040fe20000000004 */
[----:B------:R-:W-:Y:S02]  /*6e40*/  HADD2.F32 R32, -RZ, R59.H1_H1 ;  /* 0x3000003bff207230 */ /* 0x000fe40000004100 */
[----:B------:R-:W-:Y:S01]  /*6e50*/  FFMA R5, R49, R0, R5 ;  /* 0x0000000031057223 */ /* 0x000fe20000000005 */
[--C-:B------:R-:W-:Y:S01]  /*6e60*/  HADD2.F32 R0, -RZ, R60.reuse.H0_H0 ;  /* 0x2000003cff007230 */ /* 0x100fe20000004100 */
[----:B------:R-:W-:Y:S01]  /*6e70*/  F2FP.F16.F32.PACK_AB R53, R7, R3 ;  /* 0x000000030735723e */ /* 0x000fe200000000ff */
[----:B------:R-:W-:Y:S01]  /*6e80*/  FMUL R6, R47, R10 ;  /* 0x0000000a2f067220 */ /* 0x000fe20000400000 */
[----:B------:R-:W-:Y:S01]  /*6e90*/  HADD2.F32 R3, -RZ, R61.H0_H0 ;  /* 0x2000003dff037230 */ /* 0x000fe20000004100 */
[----:B------:R-:W-:Y:S01]  /*6ea0*/  F2FP.F16.F32.PACK_AB R54, R5, R4 ;  /* 0x000000040536723e */ /* 0x000fe200000000ff */
[----:B------:R-:W-:Y:S01]  /*6eb0*/  FMUL R11, R47, R11 ;  /* 0x0000000b2f0b7220 */ /* 0x000fe20000400000 */
[----:B------:R-:W-:Y:S01]  /*6ec0*/  FFMA R6, R49, R2, R6 ;  /* 0x0000000231067223 */ /* 0x000fe20000000006 */
[----:B------:R-:W-:Y:S02]  /*6ed0*/  HADD2.F32 R2, -RZ, R60.H1_H1 ;  /* 0x3000003cff027230 */ /* 0x000fe40000004100 */
[----:B------:R-:W-:Y:S01]  /*6ee0*/  FMUL R9, R47, R13 ;  /* 0x0000000d2f097220 */ /* 0x000fe20000400000 */
[C---:B------:R-:W-:Y:S01]  /*6ef0*/  FFMA R11, R49.reuse, R32, R11 ;  /* 0x00000020310b7223 */ /* 0x040fe2000000000b */
[----:B------:R-:W-:Y:S02]  /*6f00*/  HADD2.F32 R4, -RZ, R77.H0_H0 ;  /* 0x2000004dff047230 */ /* 0x000fe40000004100 */
[C---:B------:R-:W-:Y:S01]  /*6f10*/  FFMA R8, R49.reuse, R0, R8 ;  /* 0x0000000031087223 */ /* 0x040fe20000000008 */
[----:B------:R-:W-:Y:S01]  /*6f20*/  FFMA R9, R49, R2, R9 ;  /* 0x0000000231097223 */ /* 0x000fe20000000009 */
[----:B------:R-:W-:Y:S01]  /*6f30*/  HADD2.F32 R0, -RZ, R61.H1_H1 ;  /* 0x3000003dff007230 */ /* 0x000fe20000004100 */
[----:B------:R-:W-:Y:S01]  /*6f40*/  F2FP.F16.F32.PACK_AB R55, R11, R6 ;  /* 0x000000060b37723e */ /* 0x000fe200000000ff */
[C---:B------:R-:W-:Y:S01]  /*6f50*/  FMUL R10, R47.reuse, R14 ;  /* 0x0000000e2f0a7220 */ /* 0x040fe20000400000 */
[----:B------:R-:W-:Y:S01]  /*6f60*/  FMUL R15, R47, R15 ;  /* 0x0000000f2f0f7220 */ /* 0x000fe20000400000 */
[--C-:B------:R-:W-:Y:S01]  /*6f70*/  HADD2.F32 R2, -RZ, R62.reuse.H0_H0 ;  /* 0x2000003eff027230 */ /* 0x100fe20000004100 */
[----:B------:R-:W-:Y:S01]  /*6f80*/  F2FP.F16.F32.PACK_AB R8, R9, R8 ;  /* 0x000000080908723e */ /* 0x000fe200000000ff */
[----:B------:R1:W-:Y:S01]  /*6f90*/  STSM.16.M88.4 [R107+0x2400], R52 ;  /* 0x002400346b007844 */ /* 0x0003e20000000200 */
[C---:B------:R-:W-:Y:S01]  /*6fa0*/  FFMA R10, R49.reuse, R3, R10 ;  /* 0x00000003310a7223 */ /* 0x040fe2000000000a */
[C---:B------:R-:W-:Y:S01]  /*6fb0*/  FFMA R15, R49.reuse, R0, R15 ;  /* 0x00000000310f7223 */ /* 0x040fe2000000000f */
[----:B------:R-:W-:Y:S02]  /*6fc0*/  HADD2.F32 R3, -RZ, R62.H1_H1 ;  /* 0x3000003eff037230 */ /* 0x000fe40000004100 */
[----:B------:R-:W-:Y:S01]  /*6fd0*/  FFMA R12, R49, R2, R12 ;  /* 0x00000002310c7223 */ /* 0x000fe2000000000c */
[----:B------:R-:W-:Y:S01]  /*6fe0*/  FMUL R13, R47, R17 ;  /* 0x000000112f0d7220 */ /* 0x000fe20000400000 */
[--C-:B------:R-:W-:Y:S01]  /*6ff0*/  HADD2.F32 R0, -RZ, R63.reuse.H0_H0 ;  /* 0x2000003fff007230 */ /* 0x100fe20000004100 */
[----:B------:R-:W-:Y:S01]  /*7000*/  F2FP.F16.F32.PACK_AB R9, R15, R10 ;  /* 0x0000000a0f09723e */ /* 0x000fe200000000ff */
[----:B------:R-:W-:Y:S01]  /*7010*/  FMUL R14, R47, R18 ;  /* 0x000000122f0e7220 */ /* 0x000fe20000400000 */
[----:B------:R-:W-:Y:S01]  /*7020*/  FFMA R13, R49, R3, R13 ;  /* 0x00000003310d7223 */ /* 0x000fe2000000000d */
[----:B------:R-:W-:Y:S02]  /*7030*/  HADD2.F32 R2, -RZ, R63.H1_H1 ;  /* 0x3000003fff027230 */ /* 0x000fe40000004100 */
[----:B------:R-:W-:Y:S01]  /*7040*/  FMUL R19, R47, R19 ;  /* 0x000000132f137220 */ /* 0x000fe20000400000 */
[----:B------:R-:W-:Y:S01]  /*7050*/  FFMA R14, R49, R0, R14 ;  /* 0x00000000310e7223 */ /* 0x000fe2000000000e */
[--C-:B------:R-:W-:Y:S01]  /*7060*/  HADD2.F32 R0, -RZ, R68.reuse.H0_H0 ;  /* 0x20000044ff007230 */ /* 0x100fe20000004100 */
[----:B------:R-:W-:Y:S01]  /*7070*/  F2FP.F16.F32.PACK_AB R10, R13, R12 ;  /* 0x0000000c0d0a723e */ /* 0x000fe200000000ff */
[----:B------:R-:W-:Y:S01]  /*7080*/  FFMA R19, R49, R2, R19 ;  /* 0x0000000231137223 */ /* 0x000fe20000000013 */
[----:B------:R-:W-:Y:S02]  /*7090*/  HADD2.F32 R2, -RZ, R68.H1_H1 ;  /* 0x30000044ff027230 */ /* 0x000fe40000004100 */
[----:B------:R-:W-:Y:S01]  /*70a0*/  FMUL R17, R47, R21 ;  /* 0x000000152f117220 */ /* 0x000fe20000400000 */
[----:B------:R-:W-:Y:S01]  /*70b0*/  FFMA R16, R49, R0, R16 ;  /* 0x0000000031107223 */ /* 0x000fe20000000010 */
[--C-:B------:R-:W-:Y:S01]  /*70c0*/  HADD2.F32 R3, -RZ, R69.reuse.H0_H0 ;  /* 0x20000045ff037230 */ /* 0x100fe20000004100 */
[----:B------:R-:W-:Y:S01]  /*70d0*/  F2FP.F16.F32.PACK_AB R11, R19, R14 ;  /* 0x0000000e130b723e */ /* 0x000fe200000000ff */
[----:B------:R-:W-:Y:S01]  /*70e0*/  FFMA R17, R49, R2, R17 ;  /* 0x0000000231117223 */ /* 0x000fe20000000011 */
[C---:B------:R-:W-:Y:S01]  /*70f0*/  FMUL R18, R47.reuse, R22 ;  /* 0x000000162f127220 */ /* 0x040fe20000400000 */
[----:B------:R-:W-:Y:S02]  /*7100*/  HADD2.F32 R0, -RZ, R69.H1_H1 ;  /* 0x30000045ff007230 */ /* 0x000fe40000004100 */
[----:B------:R-:W-:Y:S01]  /*7110*/  FMUL R23, R47, R23 ;  /* 0x000000172f177220 */ /* 0x000fe20000400000 */
[----:B------:R1:W-:Y:S01]  /*7120*/  STSM.16.M88.4 [R106+0x2400], R8 ;  /* 0x002400086a007844 */ /* 0x0003e20000000200 */
[----:B------:R-:W-:Y:S01]  /*7130*/  F2FP.F16.F32.PACK_AB R16, R17, R16 ;  /* 0x000000101110723e */ /* 0x000fe200000000ff */
[C---:B------:R-:W-:Y:S01]  /*7140*/  FFMA R18, R49.reuse, R3, R18 ;  /* 0x0000000331127223 */ /* 0x040fe20000000012 */
[----:B------:R-:W-:Y:S01]  /*7150*/  FFMA R23, R49, R0, R23 ;  /* 0x0000000031177223 */ /* 0x000fe20000000017 */
[--C-:B------:R-:W-:Y:S02]  /*7160*/  HADD2.F32 R2, -RZ, R70.reuse.H0_H0 ;  /* 0x20000046ff027230 */ /* 0x100fe40000004100 */
[C---:B------:R-:W-:Y:S01]  /*7170*/  FMUL R21, R47.reuse, R25 ;  /* 0x000000192f157220 */ /* 0x040fe20000400000 */
[----:B------:R-:W-:Y:S02]  /*7180*/  HADD2.F32 R0, -RZ, R70.H1_H1 ;  /* 0x30000046ff007230 */ /* 0x000fe40000004100 */
[----:B------:R-:W-:Y:S01]  /*7190*/  FMUL R22, R47, R26 ;  /* 0x0000001a2f167220 */ /* 0x000fe20000400000 */
[--C-:B------:R-:W-:Y:S02]  /*71a0*/  HADD2.F32 R3, -RZ, R71.reuse.H0_H0 ;  /* 0x20000047ff037230 */ /* 0x100fe40000004100 */
[----:B------:R-:W-:Y:S01]  /*71b0*/  FFMA R20, R49, R2, R20 ;  /* 0x0000000231147223 */ /* 0x000fe20000000014 */
[----:B------:R-:W-:Y:S01]  /*71c0*/  FMUL R27, R47, R27 ;  /* 0x0000001b2f1b7220 */ /* 0x000fe20000400000 */
[C---:B------:R-:W-:Y:S01]  /*71d0*/  FFMA R21, R49.reuse, R0, R21 ;  /* 0x0000000031157223 */ /* 0x040fe20000000015 */
[----:B------:R-:W-:Y:S02]  /*71e0*/  HADD2.F32 R0, -RZ, R71.H1_H1 ;  /* 0x30000047ff007230 */ /* 0x000fe40000004100 */
[----:B------:R-:W-:Y:S01]  /*71f0*/  FFMA R22, R49, R3, R22 ;  /* 0x0000000331167223 */ /* 0x000fe20000000016 */
[--C-:B------:R-:W-:Y:S02]  /*7200*/  HADD2.F32 R2, -RZ, R76.reuse.H0_H0 ;  /* 0x2000004cff027230 */ /* 0x100fe40000004100 */
[C---:B------:R-:W-:Y:S01]  /*7210*/  FMUL R25, R47.reuse, R29 ;  /* 0x0000001d2f197220 */ /* 0x040fe20000400000 */
[----:B------:R-:W-:Y:S02]  /*7220*/  HADD2.F32 R3, -RZ, R76.H1_H1 ;  /* 0x3000004cff037230 */ /* 0x000fe40000004100 */
[----:B------:R-:W-:Y:S01]  /*7230*/  FMUL R26, R47, R30 ;  /* 0x0000001e2f1a7220 */ /* 0x000fe20000400000 */
[C---:B------:R-:W-:Y:S01]  /*7240*/  FFMA R27, R49.reuse, R0, R27 ;  /* 0x00000000311b7223 */ /* 0x040fe2000000001b */
[C---:B------:R-:W-:Y:S01]  /*7250*/  FFMA R24, R49.reuse, R2, R24 ;  /* 0x0000000231187223 */ /* 0x040fe20000000018 */
[----:B------:R-:W-:Y:S02]  /*7260*/  HADD2.F32 R0, -RZ, R77.H1_H1 ;  /* 0x3000004dff007230 */ /* 0x000fe40000004100 */
[----:B------:R-:W-:Y:S01]  /*7270*/  FFMA R25, R49, R3, R25 ;  /* 0x0000000331197223 */ /* 0x000fe20000000019 */
[----:B------:R-:W-:Y:S01]  /*7280*/  FMUL R31, R47, R31 ;  /* 0x0000001f2f1f7220 */ /* 0x000fe20000400000 */
[--C-:B------:R-:W-:Y:S02]  /*7290*/  HADD2.F32 R2, -RZ, R78.reuse.H0_H0 ;  /* 0x2000004eff027230 */ /* 0x100fe40000004100 */
[----:B------:R-:W-:Y:S01]  /*72a0*/  FFMA R26, R49, R4, R26 ;  /* 0x00000004311a7223 */ /* 0x000fe2000000001a */
[----:B------:R-:W-:Y:S02]  /*72b0*/  HADD2.F32 R3, -RZ, R78.H1_H1 ;  /* 0x3000004eff037230 */ /* 0x000fe40000004100 */
[C---:B------:R-:W-:Y:S01]  /*72c0*/  FMUL R29, R47.reuse, R33 ;  /* 0x000000212f1d7220 */ /* 0x040fe20000400000 */
[--C-:B------:R-:W-:Y:S02]  /*72d0*/  HADD2.F32 R4, -RZ, R79.reuse.H0_H0 ;  /* 0x2000004fff047230 */ /* 0x100fe40000004100 */
[----:B------:R-:W-:Y:S01]  /*72e0*/  FMUL R30, R47, R34 ;  /* 0x000000222f1e7220 */ /* 0x000fe20000400000 */
[----:B------:R-:W-:Y:S02]  /*72f0*/  HADD2.F32 R5, -RZ, R79.H1_H1 ;  /* 0x3000004fff057230 */ /* 0x000fe40000004100 */
[----:B------:R-:W-:Y:S01]  /*7300*/  FFMA R31, R49, R0, R31 ;  /* 0x00000000311f7223 */ /* 0x000fe2000000001f */
[----:B------:R-:W-:Y:S01]  /*7310*/  FMUL R35, R47, R35 ;  /* 0x000000232f237220 */ /* 0x000fe20000400000 */
[C---:B------:R-:W-:Y:S01]  /*7320*/  FFMA R28, R49.reuse, R2, R28 ;  /* 0x00000002311c7223 */ /* 0x040fe2000000001c */
[C---:B------:R-:W-:Y:S01]  /*7330*/  FFMA R29, R49.reuse, R3, R29 ;  /* 0x00000003311d7223 */ /* 0x040fe2000000001d */
[----:B------:R-:W-:Y:S01]  /*7340*/  FFMA R30, R49, R4, R30 ;  /* 0x00000004311e7223 */ /* 0x000fe2000000001e */
[----:B------:R-:W-:Y:S01]  /*7350*/  F2FP.F16.F32.PACK_AB R17, R23, R18 ;  /* 0x000000121711723e */ /* 0x000fe200000000ff */
[----:B------:R-:W-:Y:S01]  /*7360*/  FFMA R35, R49, R5, R35 ;  /* 0x0000000531237223 */ /* 0x000fe20000000023 */
[----:B------:R-:W-:Y:S02]  /*7370*/  F2FP.F16.F32.PACK_AB R18, R21, R20 ;  /* 0x000000141512723e */ /* 0x000fe400000000ff */
[----:B------:R-:W-:Y:S02]  /*7380*/  F2FP.F16.F32.PACK_AB R19, R27, R22 ;  /* 0x000000161b13723e */ /* 0x000fe400000000ff */
[----:B------:R-:W-:Y:S02]  /*7390*/  F2FP.F16.F32.PACK_AB R24, R25, R24 ;  /* 0x000000181918723e */ /* 0x000fe400000000ff */
[----:B------:R-:W-:Y:S01]  /*73a0*/  F2FP.F16.F32.PACK_AB R25, R31, R26 ;  /* 0x0000001a1f19723e */ /* 0x000fe200000000ff */
[----:B------:R1:W-:Y:S01]  /*73b0*/  STSM.16.M88.4 [R108+0x2000], R16 ;  /* 0x002000106c007844 */ /* 0x0003e20000000200 */
[----:B------:R-:W-:Y:S02]  /*73c0*/  F2FP.F16.F32.PACK_AB R26, R29, R28 ;  /* 0x0000001c1d1a723e */ /* 0x000fe400000000ff */
[----:B------:R-:W-:Y:S02]  /*73d0*/  F2FP.F16.F32.PACK_AB R27, R35, R30 ;  /* 0x0000001e231b723e */ /* 0x000fe400000000ff */
[----:B------:R-:W-:Y:S02]  /*73e0*/  LEA R0, R65, UR48, 0x3 ;  /* 0x0000003041007c11 */ /* 0x000fe4000f8e18ff */
[----:B------:R-:W-:Y:S01]  /*73f0*/  @P6 SHF.L.U32 R2, R98, 0x1f, RZ ;  /* 0x0000001f62026819 */ /* 0x000fe200000006ff */
[----:B------:R1:W-:Y:S01]  /*7400*/  STSM.16.M88.4 [R109+0x2000], R24 ;  /* 0x002000186d007844 */ /* 0x0003e20000000200 */
        /* <DEDUP_REMOVED lines=8> */
[----:B------:R-:W-:Y:S02]  /*7490*/  UIADD3 UR8, UP0, UPT, UR52, 0x680, URZ ;  /* 0x0000068034087890 */ /* 0x000fe4000ff1e0ff */
[----:B------:R-:W-:Y:S02]  /*74a0*/  UIADD3 UR5, UPT, UPT, UR41, 0x40, URZ ;  /* 0x0000004029057890 */ /* 0x000fe4000fffe0ff */
[----:B------:R-:W-:Y:S02]  /*74b0*/  UIADD3 UR4, UPT, UPT, UR48, 0x2400, URZ ;  /* 0x0000240030047890 */ /* 0x000fe4000fffe0ff */
[----:B------:R-:W-:Y:S01]  /*74c0*/  UIADD3.X UR9, UPT, UPT, URZ, UR53, URZ, UP0, !UPT ;  /* 0x00000035ff097290 */ /* 0x000fe200087fe4ff */
[----:B------:R-:W-:Y:S01]  /*74d0*/  UMOV UR6, UR42 ;  /* 0x0000002a00067c82 */ /* 0x000fe20008000000 */
[----:B------:R-:W-:Y:S07]  /*74e0*/  UMOV UR7, UR36 ;  /* 0x0000002400077c82 */ /* 0x000fee0008000000 */
[----:B------:R2:W-:Y:S01]  /*74f0*/  UTMASTG.3D [UR4], [UR8] ;  /* 0x00000004080073b5 */ /* 0x0005e20008010000 */
[----:B------:R0:W-:Y:S01]  /*7500*/  UTMACMDFLUSH ;  /* 0x00000000000079b7 */ /* 0x0001e20000000000 */
[----:B--2---:R-:W-:Y:S04]  /*7510*/  DEPBAR.LE SB0, 0x1 ;  /* 0x000080400000791a */ /* 0x004fe80000000000 */
.L_x_114:
[----:B------:R-:W-:Y:S05]  /*7520*/  BSYNC.RECONVERGENT B0 ;  /* 0x0000000000007941 */ /* 0x000fea0003800200 */
.L_x_113:
[----:B------:R-:W-:Y:S01]  /*7530*/  BAR.SYNC.DEFER_BLOCKING 0x1, 0x80 ;  /* 0x0042000000007b1d */ /* 0x000fe20000010000 */
[----:B------:R-:W-:Y:S04]  /*7540*/  UIADD3 UR40, UPT, UPT, UR51, 0x1, URZ ;  /* 0x0000000133287890 */ /* 0x000fe8000fffe0ff */
[----:B------:R-:W-:Y:S04]  /*7550*/  UISETP.NE.AND UP0, UPT, UR40, 0x4, UPT ;  /* 0x000000042800788c */ /* 0x000fe8000bf05270 */
[----:B------:R-:W-:Y:S01]  /*7560*/  USEL UR40, UR40, URZ, UP0 ;  /* 0x000000ff28287287 */ /* 0x000fe20008000000 */
[----:B------:R2:W-:Y:S01]  /*7570*/  @P6 SYNCS.ARRIVE.TRANS64.RED.A1T0 RZ, [R74+URZ], RZ ;  /* 0x000000ff4aff69a7 */ /* 0x0005e200081004ff */
[----:B------:R-:W-:Y:S01]  /*7580*/  BSSY B1, `(.L_x_115) ;  /* 0x0000018000017945 */ /* 0x000fe20003800000 */
[----:B------:R-:W3:Y:S02]  /*7590*/  @P6 SYNCS.PHASECHK.TRANS64.TRYWAIT P0, [R0+URZ+0x90], R2 ;  /* 0x00009002000065a7 */ /* 0x000ee400080011ff */
[----:B---3--:R-:W-:Y:S01]  /*75a0*/  @P6 SEL R67, RZ, 0x1, !P0 ;  /* 0x00000001ff436807 */ /* 0x008fe20004000000 */
[----:B--2---:R-:W-:Y:S06]  /*75b0*/  @!P6 BRA `(.L_x_116) ;  /* 0x000000000050e947 */ /* 0x004fec0003800000 */
        /* <DEDUP_REMOVED lines=8> */
[----:B------:R-:W-:Y:S04]  /*7640*/  SHF.L.U32 R5, R98, 0x1f, RZ ;  /* 0x0000001f62057819 */ /* 0x000fe800000006ff */
[----:B------:R-:W2:Y:S02]  /*7650*/  SYNCS.PHASECHK.TRANS64.TRYWAIT P0, [R0+URZ+0x90], R5 ;  /* 0x00009005000075a7 */ /* 0x000ea400080011ff */
[----:B--2---:R-:W-:Y:S05]  /*7660*/  @!P0 BRA `(.L_x_119) ;  /* 0x0000002400e88947 */ /* 0x004fea0003800000 */
.L_x_118:
[----:B------:R-:W-:Y:S05]  /*7670*/  BSYNC B0 ;  /* 0x0000000000007941 */ /* 0x000fea0003800000 */
.L_x_117:
[----:B------:R-:W-:Y:S02]  /*7680*/  ISETP.NE.AND P0, PT, R72, RZ, PT ;  /* 0x000000ff4800720c */ /* 0x000fe40003f05270 */
[----:B------:R-:W-:Y:S11]  /*7690*/  IADD3 R65, PT, PT, R65, 0x1, RZ ;  /* 0x0000000141417810 */ /* 0x000ff60007ffe0ff */
[----:B--2---:R-:W-:Y:S01]  /*76a0*/  @P0 IMAD.IADD R0, R99, 0x1, R2 ;  /* 0x0000000163000824 */ /* 0x004fe200078e0202 */
[----:B------:R-:W-:Y:S05]  /*76b0*/  @P0 WARPSYNC.ALL ;  /* 0x0000000000000948 */ /* 0x000fea0003800000 */
[----:B------:R2:W3:Y:S04]  /*76c0*/  @P0 LDSM.16.M88.4 R56, [R4+UR48+0x400] ;  /* 0x000400300438083b */ /* 0x0004e80008000200 */
[----:B------:R2:W4:Y:S04]  /*76d0*/  @P0 LDSM.16.M88.4 R60, [R3+0x400] ;  /* 0x00040000033c083b */ /* 0x0005280000000200 */
[----:B------:R2:W1:Y:S04]  /*76e0*/  @P0 LDSM.16.M88.4 R68, [R2+0x400] ;  /* 0x000400000244083b */ /* 0x0004680000000200 */
[----:B------:R2:W1:Y:S02]  /*76f0*/  @P0 LDSM.16.M88.4 R76, [R0+0x400] ;  /* 0x00040000004c083b */ /* 0x0004640000000200 */
.L_x_116:
[----:B------:R-:W-:Y:S05]  /*7700*/  BSYNC B1 ;  /* 0x0000000000017941 */ /* 0x000fea0003800000 */
.L_x_115:
[----:B--2---:R-:W-:Y:S05]  /*7710*/  VIADD R0, R48, 0x80 ;  /* 0x0000008030007836 */ /* 0x004fea0000000000 */
        /* <DEDUP_REMOVED lines=20> */
.L_x_120:
[----:B------:R-:W-:Y:S05]  /*7860*/  WARPSYNC.ALL ;  /* 0x0000000000007948 */ /* 0x000fea0003800000 */
[----:B------:R-:W-:Y:S01]  /*7870*/  R2UR UR4, R48 ;  /* 0x00000000300472ca */ /* 0x000fe200000e0000 */
[--C-:B---3--:R-:W-:Y:S01]  /*7880*/  HADD2.F32 R3, -RZ, R56.reuse.H0_H0 ;  /* 0x20000038ff037230 */ /* 0x108fe20000004100 */
        /* <DEDUP_REMOVED lines=35> */
[--C-:B----4-:R-:W-:Y:S01]  /*7ac0*/  HADD2.F32 R0, -RZ, R60.reuse.H0_H0 ;  /* 0x2000003cff007230 */ /* 0x110fe20000004100 */
        /* <DEDUP_REMOVED lines=107> */
.L_x_122:
[----:B------:R-:W-:Y:S05]  /*8180*/  BSYNC.RECONVERGENT B0 ;  /* 0x0000000000007941 */ /* 0x000fea0003800200 */
.L_x_121:
        /* <DEDUP_REMOVED lines=20> */
.L_x_126:
[----:B------:R-:W-:Y:S05]  /*82d0*/  BSYNC B0 ;  /* 0x0000000000007941 */ /* 0x000fea0003800000 */
.L_x_125:
[----:B------:R-:W-:Y:S11]  /*82e0*/  ISETP.NE.AND P0, PT, R72, RZ, PT ;  /* 0x000000ff4800720c */ /* 0x000ff60003f05270 */
[----:B------:R-:W-:Y:S02]  /*82f0*/  @!UPT UIADD3 URZ, UPT, UPT, URZ, URZ, URZ ;  /* 0x000000fffffff290 */ /* 0x000fe4000fffe0ff */
[----:B--2---:R-:W-:Y:S01]  /*8300*/  @P0 IADD3 R0, PT, PT, R99, R73, RZ ;  /* 0x0000004963000210 */ /* 0x004fe20007ffe0ff */
[----:B------:R-:W-:Y:S05]  /*8310*/  @P0 WARPSYNC.ALL ;  /* 0x0000000000000948 */ /* 0x000fea0003800000 */
[----:B------:R2:W3:Y:S04]  /*8320*/  @P0 LDSM.16.M88.4 R56, [R65+UR48+0x400] ;  /* 0x000400304138083b */ /* 0x0004e80008000200 */
[----:B------:R2:W4:Y:S04]  /*8330*/  @P0 LDSM.16.M88.4 R60, [R3+0x400] ;  /* 0x00040000033c083b */ /* 0x0005280000000200 */
[----:B------:R2:W1:Y:S04]  /*8340*/  @P0 LDSM.16.M88.4 R68, [R73+0x400] ;  /* 0x000400004944083b */ /* 0x0004680000000200 */
[----:B------:R2:W1:Y:S02]  /*8350*/  @P0 LDSM.16.M88.4 R76, [R0+0x400] ;  /* 0x00040000004c083b */ /* 0x0004640000000200 */
.L_x_124:
[----:B------:R-:W-:Y:S05]  /*8360*/  BSYNC B1 ;  /* 0x0000000000017941 */ /* 0x000fea0003800000 */
.L_x_123:
        /* <DEDUP_REMOVED lines=21> */
.L_x_128:
[----:B------:R-:W-:Y:S01]  /*84c0*/  ISETP.NE.AND P0, PT, R101, RZ, PT ;  /* 0x000000ff6500720c */ /* 0x000fe20003f05270 */
[----:B------:R-:W-:Y:S05]  /*84d0*/  WARPSYNC.ALL ;  /* 0x0000000000007948 */ /* 0x000fea0003800000 */
[----:B------:R-:W-:Y:S01]  /*84e0*/  R2UR UR4, R48 ;  /* 0x00000000300472ca */ /* 0x000fe200000e0000 */
[--C-:B---3--:R-:W-:Y:S01]  /*84f0*/  HADD2.F32 R0, -RZ, R56.reuse.H0_H0 ;  /* 0x20000038ff007230 */ /* 0x108fe20000004100 */
[----:B------:R-:W-:Y:S01]  /*8500*/  R2UR UR5, R64 ;  /* 0x00000000400572ca */ /* 0x000fe200000e0000 */
[----:B------:R-:W-:Y:S01]  /*8510*/  HADD2.F32 R2, -RZ, R56.H1_H1 ;  /* 0x30000038ff027230 */ /* 0x000fe20000004100 */
[----:B------:R-:W-:Y:S01]  /*8520*/  BSSY.RECONVERGENT B0, `(.L_x_129) ;  /* 0x0000089000007945 */ /* 0x000fe20003800200 */
[--C-:B------:R-:W-:Y:S02]  /*8530*/  HADD2.F32 R3, -RZ, R57.reuse.H0_H0 ;  /* 0x20000039ff037230 */ /* 0x100fe40000004100 */
[----:B------:R-:W-:Y:S02]  /*8540*/  HADD2.F32 R48, -RZ, R57.H1_H1 ;  /* 0x30000039ff307230 */ /* 0x000fe40000004100 */
[--C-:B------:R-:W-:Y:S02]  /*8550*/  HADD2.F32 R50, -RZ, R58.reuse.H0_H0 ;  /* 0x2000003aff327230 */ /* 0x100fe40000004100 */
[----:B------:R-:W-:Y:S02]  /*8560*/  HADD2.F32 R51, -RZ, R58.H1_H1 ;  /* 0x3000003aff337230 */ /* 0x000fe40000004100 */
[----:B-1----:R-:W1:Y:S01]  /*8570*/  LDTM.16dp256bit.x8 R4, tmem[UR4+0xc0] ;  /* 0x0000c004000479ee */ /* 0x002e6200081a0000 */
[----:B------:R-:W-:Y:S01]  /*8580*/  NOP ;  /* 0x0000000000007918 */ /* 0x000fe20000000000 */
[----:B------:R-:W-:Y:S01]  /*8590*/  UIADD3 UR5, UPT, UPT, UR5, 0x120, URZ ;  /* 0x0000012005057890 */ /* 0x000fe2000fffe0ff */
[--C-:B------:R-:W-:Y:S02]  /*85a0*/  HADD2.F32 R52, -RZ, R59.reuse.H0_H0 ;  /* 0x2000003bff347230 */ /* 0x100fe40000004100 */
[----:B------:R-:W-:Y:S01]  /*85b0*/  HADD2.F32 R53, -RZ, R59.H1_H1 ;  /* 0x3000003bff357230 */ /* 0x000fe20000004100 */
[----:B------:R-:W-:Y:S01]  /*85c0*/  UPRMT UR5, UR37, 0x654, UR5 ;  /* 0x0000065425057896 */ /* 0x000fe20008000005 */
[--C-:B----4-:R-:W-:Y:S02]  /*85d0*/  HADD2.F32 R54, -RZ, R60.reuse.H0_H0 ;  /* 0x2000003cff367230 */ /* 0x110fe40000004100 */
[----:B------:R-:W-:Y:S02]  /*85e0*/  HADD2.F32 R55, -RZ, R60.H1_H1 ;  /* 0x3000003cff377230 */ /* 0x000fe40000004100 */
[--C-:B------:R-:W-:Y:S02]  /*85f0*/  HADD2.F32 R56, -RZ, R61.reuse.H0_H0 ;  /* 0x2000003dff387230 */ /* 0x100fe40000004100 */
[----:B------:R-:W-:Y:S02]  /*8600*/  HADD2.F32 R57, -RZ, R61.H1_H1 ;  /* 0x3000003dff397230 */ /* 0x000fe40000004100 */
[----:B-1----:R-:W-:Y:S01]  /*8610*/  SYNCS.ARRIVE.TRANS64.RED.A1T0 RZ, [UR5], RZ ;  /* 0x000000ffffff79a7 */ /* 0x002fe20008100405 */
[--C-:B------:R-:W-:Y:S02]  /*8620*/  HADD2.F32 R58, -RZ, R62.reuse.H0_H0 ;  /* 0x2000003eff3a7230 */ /* 0x100fe40000004100 */
[----:B------:R-:W-:Y:S02]  /*8630*/  HADD2.F32 R59, -RZ, R62.H1_H1 ;  /* 0x3000003eff3b7230 */ /* 0x000fe40000004100 */
[--C-:B------:R-:W-:Y:S02]  /*8640*/  HADD2.F32 R60, -RZ, R63.reuse.H0_H0 ;  /* 0x2000003fff3c7230 */ /* 0x100fe40000004100 */
[----:B------:R-:W-:Y:S02]  /*8650*/  HADD2.F32 R61, -RZ, R63.H1_H1 ;  /* 0x3000003fff3d7230 */ /* 0x000fe40000004100 */
[C---:B------:R-:W-:Y:S01]  /*8660*/  FMUL R4, R47.reuse, R4 ;  /* 0x000000042f047220 */ /* 0x040fe20000400000 */
[C---:B------:R-:W-:Y:S01]  /*8670*/  FMUL R5, R47.reuse, R5 ;  /* 0x000000052f057220 */ /* 0x040fe20000400000 */
[C---:B------:R-:W-:Y:S01]  /*8680*/  FMUL R6, R47.reuse, R6 ;  /* 0x000000062f067220 */ /* 0x040fe20000400000 */
[----:B------:R-:W-:Y:S01]  /*8690*/  FMUL R7, R47, R7 ;  /* 0x000000072f077220 */ /* 0x000fe20000400000 */
[C---:B------:R-:W-:Y:S01]  /*86a0*/  FFMA R4, R49.reuse, R0, R4 ;  /* 0x0000000031047223 */ /* 0x040fe20000000004 */
[C---:B------:R-:W-:Y:S01]  /*86b0*/  FFMA R5, R49.reuse, R2, R5 ;  /* 0x0000000231057223 */ /* 0x040fe20000000005 */
[C---:B------:R-:W-:Y:S01]  /*86c0*/  FFMA R6, R49.reuse, R3, R6 ;  /* 0x0000000331067223 */ /* 0x040fe20000000006 */
[----:B------:R-:W-:Y:S01]  /*86d0*/  FFMA R7, R49, R48, R7 ;  /* 0x0000003031077223 */ /* 0x000fe20000000007 */
[C---:B------:R-:W-:Y:S01]  /*86e0*/  FMUL R8, R47.reuse, R8 ;  /* 0x000000082f087220 */ /* 0x040fe20000400000 */
[----:B------:R-:W-:Y:S01]  /*86f0*/  FMUL R9, R47, R9 ;  /* 0x000000092f097220 */ /* 0x000fe20000400000 */
[----:B------:R-:W-:Y:S01]  /*8700*/  F2FP.F16.F32.PACK_AB R4, R5, R4 ;  /* 0x000000040504723e */ /* 0x000fe200000000ff */
[----:B------:R-:W-:Y:S01]  /*8710*/  FMUL R0, R47, R10 ;  /* 0x0000000a2f007220 */ /* 0x000fe20000400000 */
[----:B------:R-:W-:Y:S01]  /*8720*/  F2FP.F16.F32.PACK_AB R5, R7, R6 ;  /* 0x000000060705723e */ /* 0x000fe200000000ff */
[C---:B------:R-:W-:Y:S01]  /*8730*/  FFMA R8, R49.reuse, R50, R8 ;  /* 0x0000003231087223 */ /* 0x040fe20000000008 */
[C---:B------:R-:W-:Y:S01]  /*8740*/  FFMA R9, R49.reuse, R51, R9 ;  /* 0x0000003331097223 */ /* 0x040fe20000000009 */
[----:B------:R-:W-:Y:S01]  /*8750*/  FFMA R0, R49, R52, R0 ;  /* 0x0000003431007223 */ /* 0x000fe20000000000 */
[C---:B------:R-:W-:Y:S01]  /*8760*/  FMUL R2, R47.reuse, R11 ;  /* 0x0000000b2f027220 */ /* 0x040fe20000400000 */
[C---:B------:R-:W-:Y:S01]  /*8770*/  FMUL R3, R47.reuse, R12 ;  /* 0x0000000c2f037220 */ /* 0x040fe20000400000 */
[----:B------:R-:W-:Y:S01]  /*8780*/  FMUL R10, R47, R13 ;  /* 0x0000000d2f0a7220 */ /* 0x000fe20000400000 */
[----:B------:R-:W-:Y:S01]  /*8790*/  F2FP.F16.F32.PACK_AB R6, R9, R8 ;  /* 0x000000080906723e */ /* 0x000fe200000000ff */
[C---:B------:R-:W-:Y:S01]  /*87a0*/  FFMA R2, R49.reuse, R53, R2 ;  /* 0x0000003531027223 */ /* 0x040fe20000000002 */
[C---:B------:R-:W-:Y:S01]  /*87b0*/  FFMA R3, R49.reuse, R54, R3 ;  /* 0x0000003631037223 */ /* 0x040fe20000000003 */
[----:B------:R-:W-:Y:S01]  /*87c0*/  FFMA R10, R49, R55, R10 ;  /* 0x00000037310a7223 */ /* 0x000fe2000000000a */
[C---:B------:R-:W-:Y:S01]  /*87d0*/  FMUL R11, R47.reuse, R14 ;  /* 0x0000000e2f0b7220 */ /* 0x040fe20000400000 */
[C---:B------:R-:W-:Y:S01]  /*87e0*/  FMUL R15, R47.reuse, R15 ;  /* 0x0000000f2f0f7220 */ /* 0x040fe20000400000 */
[----:B------:R-:W-:Y:S01]  /*87f0*/  F2FP.F16.F32.PACK_AB R7, R2, R0 ;  /* 0x000000000207723e */ /* 0x000fe200000000ff */
[----:B------:R-:W-:Y:S01]  /*8800*/  FMUL R12, R47, R16 ;  /* 0x000000102f0c7220 */ /* 0x000fe20000400000 */
[----:B------:R-:W-:Y:S01]  /*8810*/  F2FP.F16.F32.PACK_AB R8, R10, R3 ;  /* 0x000000030a08723e */ /* 0x000fe200000000ff */
[C---:B------:R-:W-:Y:S01]  /*8820*/  FFMA R11, R49.reuse, R56, R11 ;  /* 0x00000038310b7223 */ /* 0x040fe2000000000b */
[C---:B------:R-:W-:Y:S01]  /*8830*/  FFMA R15, R49.reuse, R57, R15 ;  /* 0x00000039310f7223 */ /* 0x040fe2000000000f */
[----:B------:R1:W-:Y:S01]  /*8840*/  STSM.16.M88.4 [R107+0x6400], R4 ;  /* 0x006400046b007844 */ /* 0x0003e20000000200 */
[----:B------:R-:W-:Y:S01]  /*8850*/  FFMA R12, R49, R58, R12 ;  /* 0x0000003a310c7223 */ /* 0x000fe2000000000c */
[C---:B------:R-:W-:Y:S01]  /*8860*/  FMUL R13, R47.reuse, R17 ;  /* 0x000000112f0d7220 */ /* 0x040fe20000400000 */
[----:B------:R-:W-:Y:S01]  /*8870*/  FMUL R14, R47, R18 ;  /* 0x000000122f0e7220 */ /* 0x000fe20000400000 */
[----:B------:R-:W-:Y:S01]  /*8880*/  F2FP.F16.F32.PACK_AB R9, R15, R11 ;  /* 0x0000000b0f09723e */ /* 0x000fe200000000ff */
[--C-:B------:R-:W-:Y:S02]  /*8890*/  HADD2.F32 R62, -RZ, R68.reuse.H0_H0 ;  /* 0x20000044ff3e7230 */ /* 0x100fe40000004100 */
[C---:B------:R-:W-:Y:S01]  /*88a0*/  FFMA R13, R49.reuse, R59, R13 ;  /* 0x0000003b310d7223 */ /* 0x040fe2000000000d */
[----:B------:R-:W-:Y:S01]  /*88b0*/  FFMA R14, R49, R60, R14 ;  /* 0x0000003c310e7223 */ /* 0x000fe2000000000e */
[C---:B------:R-:W-:Y:S01]  /*88c0*/  FMUL R19, R47.reuse, R19 ;  /* 0x000000132f137220 */ /* 0x040fe20000400000 */
[----:B------:R-:W-:Y:S02]  /*88d0*/  HADD2.F32 R63, -RZ, R68.H1_H1 ;  /* 0x30000044ff3f7230 */ /* 0x000fe40000004100 */
[----:B------:R-:W-:Y:S01]  /*88e0*/  FMUL R16, R47, R20 ;  /* 0x000000142f107220 */ /* 0x000fe20000400000 */
[----:B------:R-:W-:Y:S01]  /*88f0*/  F2FP.F16.F32.PACK_AB R10, R13, R12 ;  /* 0x0000000c0d0a723e */ /* 0x000fe200000000ff */
[C---:B------:R-:W-:Y:S01]  /*8900*/  FFMA R19, R49.reuse, R61, R19 ;  /* 0x0000003d31137223 */ /* 0x040fe20000000013 */
[--C-:B------:R-:W-:Y:S02]  /*8910*/  HADD2.F32 R64, -RZ, R69.reuse.H0_H0 ;  /* 0x20000045ff407230 */ /* 0x100fe40000004100 */
[----:B------:R-:W-:Y:S01]  /*8920*/  FFMA R16, R49, R62, R16 ;  /* 0x0000003e31107223 */ /* 0x000fe20000000010 */
[----:B------:R-:W-:Y:S01]  /*8930*/  FMUL R17, R47, R21 ;  /* 0x000000152f117220 */ /* 0x000fe20000400000 */
[----:B------:R-:W-:Y:S01]  /*8940*/  HADD2.F32 R65, -RZ, R69.H1_H1 ;  /* 0x30000045ff417230 */ /* 0x000fe20000004100 */
[----:B------:R-:W-:Y:S01]  /*8950*/  F2FP.F16.F32.PACK_AB R11, R19, R14 ;  /* 0x0000000e130b723e */ /* 0x000fe200000000ff */
[----:B------:R-:W-:Y:S01]  /*8960*/  FMUL R18, R47, R22 ;  /* 0x000000162f127220 */ /* 0x000fe20000400000 */
[----:B------:R-:W-:Y:S01]  /*8970*/  FFMA R17, R49, R63, R17 ;  /* 0x0000003f31117223 */ /* 0x000fe20000000011 */
[--C-:B------:R-:W-:Y:S02]  /*8980*/  HADD2.F32 R66, -RZ, R70.reuse.H0_H0 ;  /* 0x20000046ff427230 */ /* 0x100fe40000004100 */
[----:B------:R-:W-:Y:S01]  /*8990*/  FMUL R23, R47, R23 ;  /* 0x000000172f177220 */ /* 0x000fe20000400000 */
[----:B------:R1:W-:Y:S01]  /*89a0*/  STSM.16.M88.4 [R106+0x6400], R8 ;  /* 0x006400086a007844 */ /* 0x0003e20000000200 */
[----:B------:R-:W-:Y:S01]  /*89b0*/  FFMA R18, R49, R64, R18 ;  /* 0x0000004031127223 */ /* 0x000fe20000000012 */
[----:B------:R-:W-:Y:S01]  /*89c0*/  F2FP.F16.F32.PACK_AB R16, R17, R16 ;  /* 0x000000101110723e */ /* 0x000fe200000000ff */
[----:B------:R-:W-:Y:S01]  /*89d0*/  FFMA R23, R49, R65, R23 ;  /* 0x0000004131177223 */ /* 0x000fe20000000017 */
[----:B------:R-:W-:Y:S02]  /*89e0*/  HADD2.F32 R67, -RZ, R70.H1_H1 ;  /* 0x30000046ff437230 */ /* 0x000fe40000004100 */
[C---:B------:R-:W-:Y:S01]  /*89f0*/  FMUL R20, R47.reuse, R24 ;  /* 0x000000182f147220 */ /* 0x040fe20000400000 */
[--C-:B------:R-:W-:Y:S02]  /*8a00*/  HADD2.F32 R68, -RZ, R71.reuse.H0_H0 ;  /* 0x20000047ff447230 */ /* 0x100fe40000004100 */
[----:B------:R-:W-:Y:S01]  /*8a10*/  FMUL R21, R47, R25 ;  /* 0x000000192f157220 */ /* 0x000fe20000400000 */
[----:B------:R-:W-:Y:S01]  /*8a20*/  F2FP.F16.F32.PACK_AB R17, R23, R18 ;  /* 0x000000121711723e */ /* 0x000fe200000000ff */
[C---:B------:R-:W-:Y:S01]  /*8a30*/  FFMA R20, R49.reuse, R66, R20 ;  /* 0x0000004231147223 */ /* 0x040fe20000000014 */
[----:B------:R-:W-:Y:S02]  /*8a40*/  HADD2.F32 R69, -RZ, R71.H1_H1 ;  /* 0x30000047ff457230 */ /* 0x000fe40000004100 */
[----:B------:R-:W-:Y:S01]  /*8a50*/  FFMA R21, R49, R67, R21 ;  /* 0x0000004331157223 */ /* 0x000fe20000000015 */
[C---:B------:R-:W-:Y:S01]  /*8a60*/  FMUL R22, R47.reuse, R26 ;  /* 0x0000001a2f167220 */ /* 0x040fe20000400000 */
[--C-:B------:R-:W-:Y:S02]  /*8a70*/  HADD2.F32 R70, -RZ, R76.reuse.H0_H0 ;  /* 0x2000004cff467230 */ /* 0x100fe40000004100 */
[C---:B------:R-:W-:Y:S01]  /*8a80*/  FMUL R27, R47.reuse, R27 ;  /* 0x0000001b2f1b7220 */ /* 0x040fe20000400000 */
[----:B------:R-:W-:Y:S02]  /*8a90*/  HADD2.F32 R71, -RZ, R76.H1_H1 ;  /* 0x3000004cff477230 */ /* 0x000fe40000004100 */
[C---:B------:R-:W-:Y:S01]  /*8aa0*/  FMUL R24, R47.reuse, R28 ;  /* 0x0000001c2f187220 */ /* 0x040fe20000400000 */
[--C-:B------:R-:W-:Y:S02]  /*8ab0*/  HADD2.F32 R72, -RZ, R77.reuse.H0_H0 ;  /* 0x2000004dff487230 */ /* 0x100fe40000004100 */
[----:B------:R-:W-:Y:S01]  /*8ac0*/  FMUL R25, R47, R29 ;  /* 0x0000001d2f197220 */ /* 0x000fe20000400000 */
[----:B------:R-:W-:Y:S01]  /*8ad0*/  FFMA R22, R49, R68, R22 ;  /* 0x0000004431167223 */ /* 0x000fe20000000016 */
[----:B------:R-:W-:Y:S02]  /*8ae0*/  HADD2.F32 R73, -RZ, R77.H1_H1 ;  /* 0x3000004dff497230 */ /* 0x000fe40000004100 */
[----:B------:R-:W-:Y:S01]  /*8af0*/  FMUL R26, R47, R30 ;  /* 0x0000001e2f1a7220 */ /* 0x000fe20000400000 */
[----:B------:R-:W-:Y:S01]  /*8b00*/  FFMA R27, R49, R69, R27 ;  /* 0x00000045311b7223 */ /* 0x000fe2000000001b */
        /* <DEDUP_REMOVED lines=12> */
[----:B------:R-:W-:Y:S01]  /*8bd0*/  FMUL R35, R47, R35 ;  /* 0x000000232f237220 */ /* 0x000fe20000400000 */
[C---:B------:R-:W-:Y:S01]  /*8be0*/  FFMA R28, R49.reuse, R74, R28 ;  /* 0x0000004a311c7223 */ /* 0x040fe2000000001c */
[C---:B------:R-:W-:Y:S01]  /*8bf0*/  FFMA R29, R49.reuse, R75, R29 ;  /* 0x0000004b311d7223 */ /* 0x040fe2000000001d */
[C---:B------:R-:W-:Y:S01]  /*8c00*/  FFMA R30, R49.reuse, R76, R30 ;  /* 0x0000004c311e7223 */ /* 0x040fe2000000001e */
[----:B------:R-:W-:Y:S01]  /*8c10*/  FFMA R35, R49, R77, R35 ;  /* 0x0000004d31237223 */ /* 0x000fe20000000023 */
[----:B------:R-:W-:Y:S02]  /*8c20*/  F2FP.F16.F32.PACK_AB R18, R21, R20 ;  /* 0x000000141512723e */ /* 0x000fe400000000ff */
[----:B------:R-:W-:Y:S02]  /*8c30*/  F2FP.F16.F32.PACK_AB R19, R27, R22 ;  /* 0x000000161b13723e */ /* 0x000fe400000000ff */
[----:B------:R-:W-:Y:S02]  /*8c40*/  F2FP.F16.F32.PACK_AB R24, R25, R24 ;  /* 0x000000181918723e */ /* 0x000fe400000000ff */
[----:B------:R-:W-:Y:S01]  /*8c50*/  F2FP.F16.F32.PACK_AB R25, R31, R26 ;  /* 0x0000001a1f19723e */ /* 0x000fe200000000ff */
[----:B------:R1:W-:Y:S01]  /*8c60*/  STSM.16.M88.4 [R108+0x6000], R16 ;  /* 0x006000106c007844 */ /* 0x0003e20000000200 */
[----:B------:R-:W-:Y:S02]  /*8c70*/  F2FP.F16.F32.PACK_AB R26, R29, R28 ;  /* 0x0000001c1d1a723e */ /* 0x000fe400000000ff */
[----:B------:R-:W-:Y:S05]  /*8c80*/  F2FP.F16.F32.PACK_AB R27, R35, R30 ;  /* 0x0000001e231b723e */ /* 0x000fea00000000ff */
        /* <DEDUP_REMOVED lines=18> */
.L_x_130:
[----:B------:R-:W-:Y:S05]  /*8db0*/  BSYNC.RECONVERGENT B0 ;  /* 0x0000000000007941 */ /* 0x000fea0003800200 */
.L_x_129:
[----:B------:R-:W-:Y:S01]  /*8dc0*/  BAR.SYNC.DEFER_BLOCKING 0x1, 0x80 ;  /* 0x0042000000007b1d */ /* 0x000fe20000010000 */
[----:B------:R-:W-:Y:S01]  /*8dd0*/  UISETP.NE.AND UP0, UPT, UR49, -0x4, UPT ;  /* 0xfffffffc3100788c */ /* 0x000fe2000bf05270 */
[----:B------:R-:W-:Y:S08]  /*8de0*/  IADD3 R45, PT, PT, R45, 0x1, RZ ;  /* 0x000000012d2d7810 */ /* 0x000ff00007ffe0ff */
[----:B------:R-:W-:Y:S05]  /*8df0*/  BRA.U !UP0, `(.L_x_131) ;  /* 0x0000000108287547 */ /* 0x000fea000b800000 */
[----:B------:R-:W-:Y:S01]  /*8e00*/  ISETP.NE.AND P0, PT, R105, RZ, PT ;  /* 0x000000ff6900720c */ /* 0x000fe20003f05270 */
[----:B------:R-:W-:Y:S01]  /*8e10*/  IMAD.U32 R2, RZ, RZ, UR51 ;  /* 0x00000033ff027e24 */ /* 0x000fe2000f8e00ff */
[----:B------:R-:W-:Y:S01]  /*8e20*/  UIADD3 UR51, UPT, UPT, UR51, 0x1, URZ ;  /* 0x0000000133337890 */ /* 0x000fe2000fffe0ff */
[----:B------:R-:W-:Y:S03]  /*8e30*/  IMAD.U32 R0, RZ, RZ, UR37 ;  /* 0x00000025ff007e24 */ /* 0x000fe6000f8e00ff */
[----:B------:R-:W-:Y:S04]  /*8e40*/  UISETP.NE.AND UP0, UPT, UR51, 0x4, UPT ;  /* 0x000000043300788c */ /* 0x000fe8000bf05270 */
[----:B------:R-:W-:Y:S03]  /*8e50*/  USEL UR51, UR51, URZ, UP0 ;  /* 0x000000ff33337287 */ /* 0x000fe60008000000 */
[----:B------:R-:W-:Y:S05]  /*8e60*/  @P0 LEA R2, R2, UR48, 0x3 ;  /* 0x0000003002020c11 */ /* 0x000fea000f8e18ff */
[----:B------:R-:W-:Y:S05]  /*8e70*/  @P0 VIADD R2, R2, 0xb0 ;  /* 0x000000b002020836 */ /* 0x000fea0000000000 */
[----:B------:R-:W-:Y:S04]  /*8e80*/  @P0 PRMT R0, R0, 0x654, R2 ;  /* 0x0000065400000816 */ /* 0x000fe80000000002 */
[----:B------:R2:W-:Y:S03]  /*8e90*/  @P0 SYNCS.ARRIVE.TRANS64.RED.A1T0 RZ, [R0+URZ], RZ ;  /* 0x000000ff00ff09a7 */ /* 0x0005e600081004ff */
.L_x_131:
[----:B------:R-:W-:Y:S01]  /*8ea0*/  ISETP.NE.AND P2, PT, R102, RZ, PT ;  /* 0x000000ff6600720c */ /* 0x000fe20003f45270 */
[----:B------:R-:W-:Y:S01]  /*8eb0*/  UIADD3 UR49, UPT, UPT, UR49, 0x4, URZ ;  /* 0x0000000431317890 */ /* 0x000fe2000fffe0ff */
[----:B------:R-:W-:Y:S01]  /*8ec0*/  ISETP.NE.AND P0, PT, R104, 0x2, PT ;  /* 0x000000026800780c */ /* 0x000fe20003f05270 */
[----:B------:R-:W-:Y:S01]  /*8ed0*/  IMAD.IADD R14, R43, 0x1, R86 ;  /* 0x000000012b0e7824 */ /* 0x000fe200078e0256 */
[----:B------:R-:W-:Y:S01]  /*8ee0*/  ISETP.NE.AND P1, PT, R45, 0x4, PT ;  /* 0x000000042d00780c */ /* 0x000fe20003f25270 */
[----:B------:R-:W-:Y:S01]  /*8ef0*/  IMAD.IADD R15, R44, 0x1, R87 ;  /* 0x000000012c0f7824 */ /* 0x000fe200078e0257 */
[----:B------:R-:W-:Y:S02]  /*8f00*/  SEL R2, RZ, 0x1, P0 ;  /* 0x00000001ff027807 */ /* 0x000fe40000000000 */
[----:B--2---:R-:W-:Y:S02]  /*8f10*/  SEL R0, RZ, 0x1, P1 ;  /* 0x00000001ff007807 */ /* 0x004fe40000800000 */
[----:B------:R-:W-:Y:S02]  /*8f20*/  LOP3.LUT R96, R96, R2, RZ, 0x3c, !PT ;  /* 0x0000000260607212 */ /* 0x000fe400078e3cff */
[----:B------:R-:W-:Y:S02]  /*8f30*/  LOP3.LUT R97, R97, R0, RZ, 0x3c, !PT ;  /* 0x0000000061617212 */ /* 0x000fe400078e3cff */
[----:B------:R-:W-:Y:S02]  /*8f40*/  @P2 R2UR UR36, R95 ;  /* 0x000000005f2422ca */ /* 0x000fe400000e0000 */
[----:B------:R-:W-:Y:S02]  /*8f50*/  SEL R104, R104, RZ, P0 ;  /* 0x000000ff68687207 */ /* 0x000fe40000000000 */
[----:B------:R-:W-:Y:S01]  /*8f60*/  SEL R45, R45, RZ, P1 ;  /* 0x000000ff2d2d7207 */ /* 0x000fe20000800000 */
[----:B------:R-:W-:Y:S10]  /*8f70*/  @P2 BRA `(.L_x_132) ;  /* 0xffffffc000082947 */ /* 0x000ff4000383ffff */
[----:B------:R-:W-:-:S09]  /*8f80*/  UISETP.NE.AND UP0, UPT, UR50, URZ, UPT ;  /* 0x000000ff3200728c */ /* 0x000fd2000bf05270 */
[----:B------:R-:W-:Y:S05]  /*8f90*/  BRA.U !UP0, `(.L_x_133) ;  /* 0x0000000108487547 */ /* 0x000fea000b800000 */
[----:B------:R-:W2:Y:S02]  /*8fa0*/  LDCU.64 UR4, c[0x0][0x890] ;  /* 0x00011200ff0477ac */ /* 0x000ea40008000a00 */
[----:B--2---:R-:W-:-:S04]  /*8fb0*/  UISETP.NE.U32.AND UP0, UPT, UR4, URZ, UPT ;  /* 0x000000ff0400728c */ /* 0x004fc8000bf05070 */
[----:B------:R-:W-:-:S09]  /*8fc0*/  UISETP.NE.AND.EX UP0, UPT, UR5, URZ, UPT, UP0 ;  /* 0x000000ff0500728c */ /* 0x000fd2000bf05300 */
[----:B------:R-:W-:Y:S05]  /*8fd0*/  BRA.U UP0, `(.L_x_134) ;  /* 0x00000001000c7547 */ /* 0x000fea000b800000 */
[----:B------:R-:W-:-:S13]  /*8fe0*/  FSETP.NEU.AND P0, PT, R49, RZ, PT ;  /* 0x000000ff3100720b */ /* 0x000fda0003f0d000 */
[----:B------:R-:W-:Y:S05]  /*8ff0*/  @!P0 EXIT ;  /* 0x000000000000894d */ /* 0x000fea0003800000 */
[----:B------:R-:W-:Y:S05]  /*9000*/  BRA `(.L_x_133) ;  /* 0x00000000002c7947 */ /* 0x000fea0003800000 */
.L_x_134:
[----:B------:R-:W-:Y:S01]  /*9010*/  ISETP.NE.AND P0, PT, R103, RZ, PT ;  /* 0x000000ff6700720c */ /* 0x000fe20003f05270 */
[----:B------:R-:W-:-:S12]  /*9020*/  BSSY.RECONVERGENT B0, `(.L_x_133) ;  /* 0x0000009000007945 */ /* 0x000fd80003800200 */
[----:B------:R-:W-:Y:S05]  /*9030*/  @P0 BRA `(.L_x_135) ;  /* 0x0000000000140947 */ /* 0x000fea0003800000 */
[----:B------:R-:W2:Y:S02]  /*9040*/  LDCU.64 UR4, c[0x0][0x888] ;  /* 0x00011100ff0477ac */ /* 0x000ea40008000a00 */
[----:B--2---:R-:W-:-:S04]  /*9050*/  ISETP.NE.U32.AND P0, PT, RZ, UR4, PT ;  /* 0x00000004ff007c0c */ /* 0x004fc8000bf05070 */
[----:B------:R-:W-:-:S13]  /*9060*/  ISETP.NE.AND.EX P0, PT, RZ, UR5, PT, P0 ;  /* 0x00000005ff007c0c */ /* 0x000fda000bf05300 */
[----:B------:R-:W-:Y:S05]  /*9070*/  @!P0 EXIT ;  /* 0x000000000000894d */ /* 0x000fea0003800000 */
[----:B------:R-:W-:Y:S05]  /*9080*/  BRA `(.L_x_136) ;  /* 0x0000000000087947 */ /* 0x000fea0003800000 */
.L_x_135:
[----:B------:R-:W-:-:S13]  /*9090*/  FSETP.NEU.AND P0, PT, R49, RZ, PT ;  /* 0x000000ff3100720b */ /* 0x000fda0003f0d000 */
[----:B------:R-:W-:Y:S05]  /*90a0*/  @!P0 EXIT ;  /* 0x000000000000894d */ /* 0x000fea0003800000 */
.L_x_136:
[----:B------:R-:W-:Y:S05]  /*90b0*/  BSYNC.RECONVERGENT B0 ;  /* 0x0000000000007941 */ /* 0x000fea0003800200 */
.L_x_133:
[----:B------:R-:W-:Y:S01]  /*90c0*/  ULEA UR4, UR51, UR48, 0x3 ;  /* 0x0000003033047291 */ /* 0x000fe2000f8e18ff */
[----:B------:R-:W-:-:S04]  /*90d0*/  DEPBAR.LE SB0, 0x0 ;  /* 0x000080000000791a */ /* 0x000fc80000000000 */
[----:B------:R-:W-:-:S04]  /*90e0*/  UIADD3 UR4, UPT, UPT, UR4, 0xb0, URZ ;  /* 0x000000b004047890 */ /* 0x000fc8000fffe0ff */
[----:B------:R-:W-:-:S09]  /*90f0*/  UPRMT UR4, UR37, 0x654, UR4 ;  /* 0x0000065425047896 */ /* 0x000fd20008000004 */
[----:B------:R-:W-:Y:S01]  /*9100*/  SYNCS.ARRIVE.TRANS64.RED.A1T0 RZ, [UR4], RZ ;  /* 0x000000ffffff79a7 */ /* 0x000fe20008100404 */
[----:B------:R-:W-:Y:S05]  /*9110*/  EXIT ;  /* 0x000000000000794d */ /* 0x000fea0003800000 */
.L_x_20:
[----:B--2---:R2:W1:Y:S02]  /*9120*/  SYNCS.PHASECHK.TRANS64.TRYWAIT P0, [R2+URZ+0x150], R3 ;  /* 0x00015003020075a7 */ /* 0x00446400080011ff */
[----:B-1----:R-:W-:Y:S05]  /*9130*/  @!P0 NANOSLEEP.SYNCS 0x989680 ;  /* 0x009896800000895d */ /* 0x002fea0003900000 */
[----:B------:R-:W1:Y:S02]  /*9140*/  @!P0 SYNCS.PHASECHK.TRANS64 P0, [R2+URZ+0x150], R3 ;  /* 0x00015003020085a7 */ /* 0x000e6400080010ff */
[----:B-1----:R-:W-:Y:S05]  /*9150*/  @!P0 BRA `(.L_x_20) ;  /* 0xfffffffc00f08947 */ /* 0x002fea000383ffff */
[----:B------:R-:W-:Y:S05]  /*9160*/  BRA `(.L_x_137) ;  /* 0xffffff8400507947 */ /* 0x000fea000383ffff */
.L_x_23:
[----:B-1----:R-:W-:-:S07]  /*9170*/  MOV R2, UR33 ;  /* 0x0000002100027c02 */ /* 0x002fce0008000f00 */
.L_x_138:
[----:B-1----:R1:W2:Y:S02]  /*9180*/  SYNCS.PHASECHK.TRANS64.TRYWAIT P0, [R2+URZ+0x48], R4 ;  /* 0x00004804020075a7 */ /* 0x0022a400080011ff */
[----:B--2---:R-:W-:Y:S05]  /*9190*/  @!P0 NANOSLEEP.SYNCS 0x989680 ;  /* 0x009896800000895d */ /* 0x004fea0003900000 */
[----:B------:R-:W2:Y:S02]  /*91a0*/  @!P0 SYNCS.PHASECHK.TRANS64 P0, [R2+URZ+0x48], R4 ;  /* 0x00004804020085a7 */ /* 0x000ea400080010ff */
[----:B--2---:R-:W-:Y:S05]  /*91b0*/  @!P0 BRA `(.L_x_138) ;  /* 0xfffffffc00f08947 */ /* 0x004fea000383ffff */
[----:B------:R-:W-:Y:S05]  /*91c0*/  BRA `(.L_x_22) ;  /* 0xffffff8400a07947 */ /* 0x000fea000383ffff */
.L_x_29:
[----:B-1----:R-:W-:-:S07]  /*91d0*/  MOV R2, UR17 ;  /* 0x0000001100027c02 */ /* 0x002fce0008000f00 */
.L_x_139:
[----:B-1----:R1:W2:Y:S02]  /*91e0*/  SYNCS.PHASECHK.TRANS64.TRYWAIT P0, [R2+URZ+0x48], R4 ;  /* 0x00004804020075a7 */ /* 0x0022a400080011ff */
[----:B--2---:R-:W-:Y:S05]  /*91f0*/  @!P0 NANOSLEEP.SYNCS 0x989680 ;  /* 0x009896800000895d */ /* 0x004fea0003900000 */
[----:B------:R-:W2:Y:S02]  /*9200*/  @!P0 SYNCS.PHASECHK.TRANS64 P0, [R2+URZ+0x48], R4 ;  /* 0x00004804020085a7 */ /* 0x000ea400080010ff */
[----:B--2---:R-:W-:Y:S05]  /*9210*/  @!P0 BRA `(.L_x_139) ;  /* 0xfffffffc00f08947 */ /* 0x004fea000383ffff */
[----:B------:R-:W-:Y:S05]  /*9220*/  BRA `(.L_x_28) ;  /* 0xffffff8800487947 */ /* 0x000fea000383ffff */
.L_x_33:
[----:B-1----:R1:W2:Y:S02]  /*9230*/  SYNCS.PHASECHK.TRANS64.TRYWAIT P0, [R2+URZ+0xe0], R3 ;  /* 0x0000e003020075a7 */ /* 0x0022a400080011ff */
[----:B--2---:R-:W-:Y:S05]  /*9240*/  @!P0 NANOSLEEP.SYNCS 0x989680 ;  /* 0x009896800000895d */ /* 0x004fea0003900000 */
[----:B------:R-:W2:Y:S02]  /*9250*/  @!P0 SYNCS.PHASECHK.TRANS64 P0, [R2+URZ+0xe0], R3 ;  /* 0x0000e003020085a7 */ /* 0x000ea400080010ff */
[----:B--2---:R-:W-:Y:S05]  /*9260*/  @!P0 BRA `(.L_x_33) ;  /* 0xfffffffc00f08947 */ /* 0x004fea000383ffff */
[----:B------:R-:W-:Y:S05]  /*9270*/  BRA `(.L_x_140) ;  /* 0xffffff8800d87947 */ /* 0x000fea000383ffff */
.L_x_37:
[----:B----4-:R-:W-:-:S07]  /*9280*/  MOV R0, UR5 ;  /* 0x0000000500007c02 */ /* 0x010fce0008000f00 */
.L_x_141:
[----:B-1----:R1:W2:Y:S02]  /*9290*/  SYNCS.PHASECHK.TRANS64.TRYWAIT P0, [R0+URZ], R2 ;  /* 0x00000002000075a7 */ /* 0x0022a400080011ff */
[----:B--2---:R-:W-:Y:S05]  /*92a0*/  @!P0 NANOSLEEP.SYNCS 0x989680 ;  /* 0x009896800000895d */ /* 0x004fea0003900000 */
[----:B------:R-:W2:Y:S02]  /*92b0*/  @!P0 SYNCS.PHASECHK.TRANS64 P0, [R0+URZ], R2 ;  /* 0x00000002000085a7 */ /* 0x000ea400080010ff */
[----:B--2---:R-:W-:Y:S05]  /*92c0*/  @!P0 BRA `(.L_x_141) ;  /* 0xfffffffc00f08947 */ /* 0x004fea000383ffff */
[----:B------:R-:W-:Y:S05]  /*92d0*/  BRA `(.L_x_142) ;  /* 0xffffff9000487947 */ /* 0x000fea000383ffff */
.L_x_38:
[----:B----4-:R-:W-:-:S07]  /*92e0*/  MOV R0, UR5 ;  /* 0x0000000500007c02 */ /* 0x010fce0008000f00 */
.L_x_143:
[----:B-1----:R1:W2:Y:S02]  /*92f0*/  SYNCS.PHASECHK.TRANS64.TRYWAIT P0, [R0+URZ], R3 ;  /* 0x00000003000075a7 */ /* 0x0022a400080011ff */
[----:B--2---:R-:W-:Y:S05]  /*9300*/  @!P0 NANOSLEEP.SYNCS 0x989680 ;  /* 0x009896800000895d */ /* 0x004fea0003900000 */
[----:B------:R-:W2:Y:S02]  /*9310*/  @!P0 SYNCS.PHASECHK.TRANS64 P0, [R0+URZ], R3 ;  /* 0x00000003000085a7 */ /* 0x000ea400080010ff */
[----:B--2---:R-:W-:Y:S05]  /*9320*/  @!P0 BRA `(.L_x_143) ;  /* 0xfffffffc00f08947 */ /* 0x004fea000383ffff */
[----:B------:R-:W-:Y:S05]  /*9330*/  BRA `(.L_x_144) ;  /* 0xffffff9000547947 */ /* 0x000fea000383ffff */
.L_x_39:
[----:B----4-:R-:W-:-:S07]  /*9340*/  MOV R0, UR5 ;  /* 0x0000000500007c02 */ /* 0x010fce0008000f00 */
.L_x_145:
[----:B-1----:R1:W2:Y:S02]  /*9350*/  SYNCS.PHASECHK.TRANS64.TRYWAIT P0, [R0+URZ], R3 ;  /* 0x00000003000075a7 */ /* 0x0022a400080011ff */
[----:B--2---:R-:W-:Y:S05]  /*9360*/  @!P0 NANOSLEEP.SYNCS 0x989680 ;  /* 0x009896800000895d */ /* 0x004fea0003900000 */
[----:B------:R-:W2:Y:S02]  /*9370*/  @!P0 SYNCS.PHASECHK.TRANS64 P0, [R0+URZ], R3 ;  /* 0x00000003000085a7 */ /* 0x000ea400080010ff */
[----:B--2---:R-:W-:Y:S05]  /*9380*/  @!P0 BRA `(.L_x_145) ;  /* 0xfffffffc00f08947 */ /* 0x004fea000383ffff */
[----:B------:R-:W-:Y:S05]  /*9390*/  BRA `(.L_x_146) ;  /* 0xffffff9000607947 */ /* 0x000fea000383ffff */
.L_x_40:
[----:B----4-:R-:W-:-:S07]  /*93a0*/  MOV R0, UR5 ;  /* 0x0000000500007c02 */ /* 0x010fce0008000f00 */
.L_x_147:
[----:B-1----:R1:W2:Y:S02]  /*93b0*/  SYNCS.PHASECHK.TRANS64.TRYWAIT P0, [R0+URZ], R3 ;  /* 0x00000003000075a7 */ /* 0x0022a400080011ff */
[----:B--2---:R-:W-:Y:S05]  /*93c0*/  @!P0 NANOSLEEP.SYNCS 0x989680 ;  /* 0x009896800000895d */ /* 0x004fea0003900000 */
[----:B------:R-:W2:Y:S02]  /*93d0*/  @!P0 SYNCS.PHASECHK.TRANS64 P0, [R0+URZ], R3 ;  /* 0x00000003000085a7 */ /* 0x000ea400080010ff */
[----:B--2---:R-:W-:Y:S05]  /*93e0*/  @!P0 BRA `(.L_x_147) ;  /* 0xfffffffc00f08947 */ /* 0x004fea000383ffff */
[----:B------:R-:W-:Y:S05]  /*93f0*/  BRA `(.L_x_148) ;  /* 0xffffff90006c7947 */ /* 0x000fea000383ffff */
.L_x_41:
[----:B----4-:R-:W-:-:S07]  /*9400*/  MOV R0, UR5 ;  /* 0x0000000500007c02 */ /* 0x010fce0008000f00 */
.L_x_149:
[----:B-1----:R1:W2:Y:S02]  /*9410*/  SYNCS.PHASECHK.TRANS64.TRYWAIT P0, [R0+URZ], R3 ;  /* 0x00000003000075a7 */ /* 0x0022a400080011ff */
[----:B--2---:R-:W-:Y:S05]  /*9420*/  @!P0 NANOSLEEP.SYNCS 0x989680 ;  /* 0x009896800000895d */ /* 0x004fea0003900000 */
[----:B------:R-:W2:Y:S02]  /*9430*/  @!P0 SYNCS.PHASECHK.TRANS64 P0, [R0+URZ], R3 ;  /* 0x00000003000085a7 */ /* 0x000ea400080010ff */
[----:B--2---:R-:W-:Y:S05]  /*9440*/  @!P0 BRA `(.L_x_149) ;  /* 0xfffffffc00f08947 */ /* 0x004fea000383ffff */
[----:B------:R-:W-:Y:S05]  /*9450*/  BRA `(.L_x_150) ;  /* 0xffffff9000787947 */ /* 0x000fea000383ffff */
.L_x_42:
[----:B----4-:R-:W-:-:S07]  /*9460*/  MOV R0, UR5 ;  /* 0x0000000500007c02 */ /* 0x010fce0008000f00 */
.L_x_151:
[----:B-1----:R1:W2:Y:S02]  /*9470*/  SYNCS.PHASECHK.TRANS64.TRYWAIT P0, [R0+URZ], R3 ;  /* 0x00000003000075a7 */ /* 0x0022a400080011ff */
[----:B--2---:R-:W-:Y:S05]  /*9480*/  @!P0 NANOSLEEP.SYNCS 0x989680 ;  /* 0x009896800000895d */ /* 0x004fea0003900000 */
[----:B------:R-:W2:Y:S02]  /*9490*/  @!P0 SYNCS.PHASECHK.TRANS64 P0, [R0+URZ], R3 ;  /* 0x00000003000085a7 */ /* 0x000ea400080010ff */
[----:B--2---:R-:W-:Y:S05]  /*94a0*/  @!P0 BRA `(.L_x_151) ;  /* 0xfffffffc00f08947 */ /* 0x004fea000383ffff */
[----:B------:R-:W-:Y:S05]  /*94b0*/  BRA `(.L_x_152) ;  /* 0xffffff9000847947 */ /* 0x000fea000383ffff */
.L_x_43:
[----:B----4-:R-:W-:-:S07]  /*94c0*/  MOV R0, UR5 ;  /* 0x0000000500007c02 */ /* 0x010fce0008000f00 */
.L_x_153:
[----:B-1----:R1:W2:Y:S02]  /*94d0*/  SYNCS.PHASECHK.TRANS64.TRYWAIT P0, [R0+URZ], R3 ;  /* 0x00000003000075a7 */ /* 0x0022a400080011ff */
[----:B--2---:R-:W-:Y:S05]  /*94e0*/  @!P0 NANOSLEEP.SYNCS 0x989680 ;  /* 0x009896800000895d */ /* 0x004fea0003900000 */
[----:B------:R-:W2:Y:S02]  /*94f0*/  @!P0 SYNCS.PHASECHK.TRANS64 P0, [R0+URZ], R3 ;  /* 0x00000003000085a7 */ /* 0x000ea400080010ff */
[----:B--2---:R-:W-:Y:S05]  /*9500*/  @!P0 BRA `(.L_x_153) ;  /* 0xfffffffc00f08947 */ /* 0x004fea000383ffff */
[----:B------:R-:W-:Y:S05]  /*9510*/  BRA `(.L_x_154) ;  /* 0xffffff9000907947 */ /* 0x000fea000383ffff */
.L_x_44:
[----:B----4-:R-:W-:-:S07]  /*9520*/  MOV R0, UR5 ;  /* 0x0000000500007c02 */ /* 0x010fce0008000f00 */
.L_x_155:
[----:B-1----:R1:W2:Y:S02]  /*9530*/  SYNCS.PHASECHK.TRANS64.TRYWAIT P0, [R0+URZ], R3 ;  /* 0x00000003000075a7 */ /* 0x0022a400080011ff */
[----:B--2---:R-:W-:Y:S05]  /*9540*/  @!P0 NANOSLEEP.SYNCS 0x989680 ;  /* 0x009896800000895d */ /* 0x004fea0003900000 */
[----:B------:R-:W2:Y:S02]  /*9550*/  @!P0 SYNCS.PHASECHK.TRANS64 P0, [R0+URZ], R3 ;  /* 0x00000003000085a7 */ /* 0x000ea400080010ff */
[----:B--2---:R-:W-:Y:S05]  /*9560*/  @!P0 BRA `(.L_x_155) ;  /* 0xfffffffc00f08947 */ /* 0x004fea000383ffff */
[----:B------:R-:W-:Y:S05]  /*9570*/  BRA `(.L_x_156) ;  /* 0xffffff90009c7947 */ /* 0x000fea000383ffff */
.L_x_47:
[----:B-1----:R1:W2:Y:S02]  /*9580*/  SYNCS.PHASECHK.TRANS64.TRYWAIT P0, [R0+URZ+0x140], R4 ;  /* 0x00014004000075a7 */ /* 0x0022a400080011ff */
[----:B--2---:R-:W-:Y:S05]  /*9590*/  @!P0 NANOSLEEP.SYNCS 0x989680 ;  /* 0x009896800000895d */ /* 0x004fea0003900000 */
[----:B------:R-:W2:Y:S02]  /*95a0*/  @!P0 SYNCS.PHASECHK.TRANS64 P0, [R0+URZ+0x140], R4 ;  /* 0x00014004000085a7 */ /* 0x000ea400080010ff */
[----:B--2---:R-:W-:Y:S05]  /*95b0*/  @!P0 BRA `(.L_x_47) ;  /* 0xfffffffc00f08947 */ /* 0x004fea000383ffff */
[----:B------:R-:W-:Y:S05]  /*95c0*/  BRA `(.L_x_157) ;  /* 0xffffff9000f87947 */ /* 0x000fea000383ffff */
.L_x_48:
[----:B------:R-:W-:-:S07]  /*95d0*/  MOV R0, UR5 ;  /* 0x0000000500007c02 */ /* 0x000fce0008000f00 */
.L_x_158:
[----:B-1----:R1:W2:Y:S02]  /*95e0*/  SYNCS.PHASECHK.TRANS64.TRYWAIT P0, [R0+URZ+0xf0], R5 ;  /* 0x0000f005000075a7 */ /* 0x0022a400080011ff */
[----:B--2---:R-:W-:Y:S05]  /*95f0*/  @!P0 NANOSLEEP.SYNCS 0x989680 ;  /* 0x009896800000895d */ /* 0x004fea0003900000 */
[----:B------:R-:W2:Y:S02]  /*9600*/  @!P0 SYNCS.PHASECHK.TRANS64 P0, [R0+URZ+0xf0], R5 ;  /* 0x0000f005000085a7 */ /* 0x000ea400080010ff */
[----:B--2---:R-:W-:Y:S05]  /*9610*/  @!P0 BRA `(.L_x_158) ;  /* 0xfffffffc00f08947 */ /* 0x004fea000383ffff */
[----:B------:R-:W-:Y:S05]  /*9620*/  BRA `(.L_x_159) ;  /* 0xffffff9400087947 */ /* 0x000fea000383ffff */
.L_x_49:
[----:B-1----:R1:W2:Y:S02]  /*9630*/  SYNCS.PHASECHK.TRANS64.TRYWAIT P1, [R0+URZ+0xe0], R4 ;  /* 0x0000e004000075a7 */ /* 0x0022a400080211ff */
[----:B--2---:R-:W-:Y:S05]  /*9640*/  @!P1 NANOSLEEP.SYNCS 0x989680 ;  /* 0x009896800000995d */ /* 0x004fea0003900000 */
[----:B------:R-:W2:Y:S02]  /*9650*/  @!P1 SYNCS.PHASECHK.TRANS64 P1, [R0+URZ+0xe0], R4 ;  /* 0x0000e004000095a7 */ /* 0x000ea400080210ff */
[----:B--2---:R-:W-:Y:S05]  /*9660*/  @!P1 BRA `(.L_x_49) ;  /* 0xfffffffc00f09947 */ /* 0x004fea000383ffff */
[----:B------:R-:W-:Y:S05]  /*9670*/  BRA `(.L_x_160) ;  /* 0xffffff9400387947 */ /* 0x000fea000383ffff */
.L_x_52:
[----:B------:R-:W-:-:S07]  /*9680*/  MOV R0, UR5 ;  /* 0x0000000500007c02 */ /* 0x000fce0008000f00 */
.L_x_161:
[----:B-1----:R1:W2:Y:S02]  /*9690*/  SYNCS.PHASECHK.TRANS64.TRYWAIT P0, [R0+URZ+0xf0], R2 ;  /* 0x0000f002000075a7 */ /* 0x0022a400080011ff */
[----:B--2---:R-:W-:Y:S05]  /*96a0*/  @!P0 NANOSLEEP.SYNCS 0x989680 ;  /* 0x009896800000895d */ /* 0x004fea0003900000 */
[----:B------:R-:W2:Y:S02]  /*96b0*/  @!P0 SYNCS.PHASECHK.TRANS64 P0, [R0+URZ+0xf0], R2 ;  /* 0x0000f002000085a7 */ /* 0x000ea400080010ff */
[----:B--2---:R-:W-:Y:S05]  /*96c0*/  @!P0 BRA `(.L_x_161) ;  /* 0xfffffffc00f08947 */ /* 0x004fea000383ffff */
[----:B------:R-:W-:Y:S05]  /*96d0*/  BRA `(.L_x_51) ;  /* 0xffffff94008c7947 */ /* 0x000fea000383ffff */
.L_x_59:
[----:B-1----:R1:W2:Y:S02]  /*96e0*/  SYNCS.PHASECHK.TRANS64.TRYWAIT P1, [R0+URZ+0xe0], R2 ;  /* 0x0000e002000075a7 */ /* 0x0022a400080211ff */
[----:B--2---:R-:W-:Y:S05]  /*96f0*/  @!P1 NANOSLEEP.SYNCS 0x989680 ;  /* 0x009896800000995d */ /* 0x004fea0003900000 */
[----:B------:R-:W2:Y:S02]  /*9700*/  @!P1 SYNCS.PHASECHK.TRANS64 P1, [R0+URZ+0xe0], R2 ;  /* 0x0000e002000095a7 */ /* 0x000ea400080210ff */
[----:B--2---:R-:W-:Y:S05]  /*9710*/  @!P1 BRA `(.L_x_59) ;  /* 0xfffffffc00f09947 */ /* 0x004fea000383ffff */
[----:B------:R-:W-:Y:S05]  /*9720*/  BRA `(.L_x_162) ;  /* 0xffffff9800ec7947 */ /* 0x000fea000383ffff */
.L_x_60:
[----:B------:R-:W-:-:S07]  /*9730*/  MOV R2, UR8 ;  /* 0x0000000800027c02 */ /* 0x000fce0008000f00 */
.L_x_163:
[----:B-1----:R1:W2:Y:S02]  /*9740*/  SYNCS.PHASECHK.TRANS64.TRYWAIT P0, [R2+URZ+0x120], R0 ;  /* 0x00012000020075a7 */ /* 0x0022a400080011ff */
[----:B--2---:R-:W-:Y:S05]  /*9750*/  @!P0 NANOSLEEP.SYNCS 0x989680 ;  /* 0x009896800000895d */ /* 0x004fea0003900000 */
[----:B------:R-:W2:Y:S02]  /*9760*/  @!P0 SYNCS.PHASECHK.TRANS64 P0, [R2+URZ+0x120], R0 ;  /* 0x00012000020085a7 */ /* 0x000ea400080010ff */
[----:B--2---:R-:W-:Y:S05]  /*9770*/  @!P0 BRA `(.L_x_163) ;  /* 0xfffffffc00f08947 */ /* 0x004fea000383ffff */
[----:B------:R-:W-:Y:S05]  /*9780*/  BRA `(.L_x_164) ;  /* 0xffffff9c003c7947 */ /* 0x000fea000383ffff */
.L_x_63:
[----:B------:R-:W-:Y:S07]  /*9790*/  MOV R0, UR7 ;  /* 0x0000000700007c02 */ /* 0x000fee0008000f00 */
.L_x_165:
[----:B-1----:R1:W2:Y:S02]  /*97a0*/  SYNCS.PHASECHK.TRANS64.TRYWAIT P0, [R0+URZ], R2 ;  /* 0x00000002000075a7 */ /* 0x0022a400080011ff */
[----:B--2---:R-:W-:Y:S05]  /*97b0*/  @!P0 NANOSLEEP.SYNCS 0x989680 ;  /* 0x009896800000895d */ /* 0x004fea0003900000 */
[----:B------:R-:W2:Y:S02]  /*97c0*/  @!P0 SYNCS.PHASECHK.TRANS64 P0, [R0+URZ], R2 ;  /* 0x00000002000085a7 */ /* 0x000ea400080010ff */
[----:B--2---:R-:W-:Y:S05]  /*97d0*/  @!P0 BRA `(.L_x_165) ;  /* 0xfffffffc00f08947 */ /* 0x004fea000383ffff */
[----:B------:R-:W-:Y:S05]  /*97e0*/  BRA `(.L_x_62) ;  /* 0xffffff9c00587947 */ /* 0x000fea000383ffff */
.L_x_66:
[----:B------:R-:W-:-:S07]  /*97f0*/  MOV R0, UR5 ;  /* 0x0000000500007c02 */ /* 0x000fce0008000f00 */
.L_x_166:
[----:B--2---:R2:W3:Y:S02]  /*9800*/  SYNCS.PHASECHK.TRANS64.TRYWAIT P0, [R0+URZ], R2 ;  /* 0x00000002000075a7 */ /* 0x0044e400080011ff */
[----:B---3--:R-:W-:Y:S05]  /*9810*/  @!P0 NANOSLEEP.SYNCS 0x989680 ;  /* 0x009896800000895d */ /* 0x008fea0003900000 */
[----:B------:R-:W3:Y:S02]  /*9820*/  @!P0 SYNCS.PHASECHK.TRANS64 P0, [R0+URZ], R2 ;  /* 0x00000002000085a7 */ /* 0x000ee400080010ff */
[----:B---3--:R-:W-:Y:S05]  /*9830*/  @!P0 BRA `(.L_x_166) ;  /* 0xfffffffc00f08947 */ /* 0x008fea000383ffff */
[----:B------:R-:W-:Y:S05]  /*9840*/  BRA `(.L_x_167) ;  /* 0xffffffa0000c7947 */ /* 0x000fea000383ffff */
.L_x_67:
[----:B------:R-:W-:-:S07]  /*9850*/  MOV R0, UR5 ;  /* 0x0000000500007c02 */ /* 0x000fce0008000f00 */
.L_x_168:
[----:B-1----:R1:W2:Y:S02]  /*9860*/  SYNCS.PHASECHK.TRANS64.TRYWAIT P0, [R0+URZ], R3 ;  /* 0x00000003000075a7 */ /* 0x0022a400080011ff */
[----:B--2---:R-:W-:Y:S05]  /*9870*/  @!P0 NANOSLEEP.SYNCS 0x989680 ;  /* 0x009896800000895d */ /* 0x004fea0003900000 */
[----:B------:R-:W2:Y:S02]  /*9880*/  @!P0 SYNCS.PHASECHK.TRANS64 P0, [R0+URZ], R3 ;  /* 0x00000003000085a7 */ /* 0x000ea400080010ff */
[----:B--2---:R-:W-:Y:S05]  /*9890*/  @!P0 BRA `(.L_x_168) ;  /* 0xfffffffc00f08947 */ /* 0x004fea000383ffff */
[----:B------:R-:W-:Y:S05]  /*98a0*/  BRA `(.L_x_169) ;  /* 0xffffffa000187947 */ /* 0x000fea000383ffff */
.L_x_68:
[----:B------:R-:W-:-:S07]  /*98b0*/  MOV R0, UR5 ;  /* 0x0000000500007c02 */ /* 0x000fce0008000f00 */
.L_x_170:
[----:B-1----:R1:W2:Y:S02]  /*98c0*/  SYNCS.PHASECHK.TRANS64.TRYWAIT P0, [R0+URZ], R3 ;  /* 0x00000003000075a7 */ /* 0x0022a400080011ff */
[----:B--2---:R-:W-:Y:S05]  /*98d0*/  @!P0 NANOSLEEP.SYNCS 0x989680 ;  /* 0x009896800000895d */ /* 0x004fea0003900000 */
[----:B------:R-:W2:Y:S02]  /*98e0*/  @!P0 SYNCS.PHASECHK.TRANS64 P0, [R0+URZ], R3 ;  /* 0x00000003000085a7 */ /* 0x000ea400080010ff */
[----:B--2---:R-:W-:Y:S05]  /*98f0*/  @!P0 BRA `(.L_x_170) ;  /* 0xfffffffc00f08947 */ /* 0x004fea000383ffff */
[----:B------:R-:W-:Y:S05]  /*9900*/  BRA `(.L_x_171) ;  /* 0xffffffa000247947 */ /* 0x000fea000383ffff */
.L_x_69:
[----:B-1----:R-:W-:-:S07]  /*9910*/  MOV R0, UR7 ;  /* 0x0000000700007c02 */ /* 0x002fce0008000f00 */
.L_x_172:
[----:B-1----:R1:W2:Y:S02]  /*9920*/  SYNCS.PHASECHK.TRANS64.TRYWAIT P0, [R0+URZ], R2 ;  /* 0x00000002000075a7 */ /* 0x0022a400080011ff */
[----:B--2---:R-:W-:Y:S05]  /*9930*/  @!P0 NANOSLEEP.SYNCS 0x989680 ;  /* 0x009896800000895d */ /* 0x004fea0003900000 */
[----:B------:R-:W2:Y:S02]  /*9940*/  @!P0 SYNCS.PHASECHK.TRANS64 P0, [R0+URZ], R2 ;  /* 0x00000002000085a7 */ /* 0x000ea400080010ff */
[----:B--2---:R-:W-:Y:S05]  /*9950*/  @!P0 BRA `(.L_x_172) ;  /* 0xfffffffc00f08947 */ /* 0x004fea000383ffff */
[----:B------:R-:W-:Y:S05]  /*9960*/  BRA `(.L_x_173) ;  /* 0xffffffa000307947 */ /* 0x000fea000383ffff */
.L_x_74:
[----:B--2---:R2:W3:Y:S02]  /*9970*/  SYNCS.PHASECHK.TRANS64.TRYWAIT P0, [R0+URZ+0xe0], R2 ;  /* 0x0000e002000075a7 */ /* 0x0044e400080011ff */
[----:B---3--:R-:W-:Y:S05]  /*9980*/  @!P0 NANOSLEEP.SYNCS 0x989680 ;  /* 0x009896800000895d */ /* 0x008fea0003900000 */
[----:B------:R-:W3:Y:S02]  /*9990*/  @!P0 SYNCS.PHASECHK.TRANS64 P0, [R0+URZ+0xe0], R2 ;  /* 0x0000e002000085a7 */ /* 0x000ee400080010ff */
[----:B---3--:R-:W-:Y:S05]  /*99a0*/  @!P0 BRA `(.L_x_74) ;  /* 0xfffffffc00f08947 */ /* 0x008fea000383ffff */
[----:B------:R-:W-:Y:S05]  /*99b0*/  BRA `(.L_x_174) ;  /* 0xffffffa4003c7947 */ /* 0x000fea000383ffff */
.L_x_77:
[----:B------:R-:W-:Y:S07]  /*99c0*/  MOV R0, UR7 ;  /* 0x0000000700007c02 */ /* 0x000fee0008000f00 */
.L_x_175:
[----:B--2---:R2:W3:Y:S02]  /*99d0*/  SYNCS.PHASECHK.TRANS64.TRYWAIT P0, [R0+URZ+0xd8], R2 ;  /* 0x0000d802000075a7 */ /* 0x0044e400080011ff */
[----:B---3--:R-:W-:Y:S05]  /*99e0*/  @!P0 NANOSLEEP.SYNCS 0x989680 ;  /* 0x009896800000895d */ /* 0x008fea0003900000 */
[----:B------:R-:W3:Y:S02]  /*99f0*/  @!P0 SYNCS.PHASECHK.TRANS64 P0, [R0+URZ+0xd8], R2 ;  /* 0x0000d802000085a7 */ /* 0x000ee400080010ff */
[----:B---3--:R-:W-:Y:S05]  /*9a00*/  @!P0 BRA `(.L_x_175) ;  /* 0xfffffffc00f08947 */ /* 0x008fea000383ffff */
[----:B------:R-:W-:Y:S05]  /*9a10*/  BRA `(.L_x_76) ;  /* 0xffffffa8001c7947 */ /* 0x000fea000383ffff */
.L_x_80:
[----:B------:R-:W-:Y:S07]  /*9a20*/  MOV R0, UR7 ;  /* 0x0000000700007c02 */ /* 0x000fee0008000f00 */
.L_x_176:
[----:B-1----:R1:W2:Y:S02]  /*9a30*/  SYNCS.PHASECHK.TRANS64.TRYWAIT P0, [R0+URZ+0xb0], R14 ;  /* 0x0000b00e000075a7 */ /* 0x0022a400080011ff */
[----:B--2---:R-:W-:Y:S05]  /*9a40*/  @!P0 NANOSLEEP.SYNCS 0x989680 ;  /* 0x009896800000895d */ /* 0x004fea0003900000 */
[----:B------:R-:W2:Y:S02]  /*9a50*/  @!P0 SYNCS.PHASECHK.TRANS64 P0, [R0+URZ+0xb0], R14 ;  /* 0x0000b00e000085a7 */ /* 0x000ea400080010ff */
[----:B--2---:R-:W-:Y:S05]  /*9a60*/  @!P0 BRA `(.L_x_176) ;  /* 0xfffffffc00f08947 */ /* 0x004fea000383ffff */
[----:B------:R-:W-:Y:S05]  /*9a70*/  BRA `(.L_x_177) ;  /* 0xffffffa800947947 */ /* 0x000fea000383ffff */
.L_x_81:
[----:B------:R-:W-:Y:S07]  /*9a80*/  MOV R0, UR7 ;  /* 0x0000000700007c02 */ /* 0x000fee0008000f00 */
.L_x_178:
[----:B-1----:R1:W2:Y:S02]  /*9a90*/  SYNCS.PHASECHK.TRANS64.TRYWAIT P0, [R0+URZ+0xb8], R14 ;  /* 0x0000b80e000075a7 */ /* 0x0022a400080011ff */
[----:B--2---:R-:W-:Y:S05]  /*9aa0*/  @!P0 NANOSLEEP.SYNCS 0x989680 ;  /* 0x009896800000895d */ /* 0x004fea0003900000 */
[----:B------:R-:W2:Y:S02]  /*9ab0*/  @!P0 SYNCS.PHASECHK.TRANS64 P0, [R0+URZ+0xb8], R14 ;  /* 0x0000b80e000085a7 */ /* 0x000ea400080010ff */
[----:B--2---:R-:W-:Y:S05]  /*9ac0*/  @!P0 BRA `(.L_x_178) ;  /* 0xfffffffc00f08947 */ /* 0x004fea000383ffff */
[----:B------:R-:W-:Y:S05]  /*9ad0*/  BRA `(.L_x_179) ;  /* 0xffffffa800cc7947 */ /* 0x000fea000383ffff */
.L_x_82:
[----:B------:R-:W-:Y:S07]  /*9ae0*/  MOV R0, UR7 ;  /* 0x0000000700007c02 */ /* 0x000fee0008000f00 */
.L_x_180:
[----:B-1----:R1:W2:Y:S02]  /*9af0*/  SYNCS.PHASECHK.TRANS64.TRYWAIT P0, [R0+URZ+0xc0], R14 ;  /* 0x0000c00e000075a7 */ /* 0x0022a400080011ff */
[----:B--2---:R-:W-:Y:S05]  /*9b00*/  @!P0 NANOSLEEP.SYNCS 0x989680 ;  /* 0x009896800000895d */ /* 0x004fea0003900000 */
[----:B------:R-:W2:Y:S02]  /*9b10*/  @!P0 SYNCS.PHASECHK.TRANS64 P0, [R0+URZ+0xc0], R14 ;  /* 0x0000c00e000085a7 */ /* 0x000ea400080010ff */
[----:B--2---:R-:W-:Y:S05]  /*9b20*/  @!P0 BRA `(.L_x_180) ;  /* 0xfffffffc00f08947 */ /* 0x004fea000383ffff */
[----:B------:R-:W-:Y:S05]  /*9b30*/  BRA `(.L_x_181) ;  /* 0xffffffac00107947 */ /* 0x000fea000383ffff */
.L_x_83:
[----:B------:R-:W-:Y:S07]  /*9b40*/  MOV R0, UR7 ;  /* 0x0000000700007c02 */ /* 0x000fee0008000f00 */
.L_x_182:
[----:B-1----:R1:W2:Y:S02]  /*9b50*/  SYNCS.PHASECHK.TRANS64.TRYWAIT P0, [R0+URZ+0xc8], R14 ;  /* 0x0000c80e000075a7 */ /* 0x0022a400080011ff */
[----:B--2---:R-:W-:Y:S05]  /*9b60*/  @!P0 NANOSLEEP.SYNCS 0x989680 ;  /* 0x009896800000895d */ /* 0x004fea0003900000 */
[----:B------:R-:W2:Y:S02]  /*9b70*/  @!P0 SYNCS.PHASECHK.TRANS64 P0, [R0+URZ+0xc8], R14 ;  /* 0x0000c80e000085a7 */ /* 0x000ea400080010ff */
[----:B--2---:R-:W-:Y:S05]  /*9b80*/  @!P0 BRA `(.L_x_182) ;  /* 0xfffffffc00f08947 */ /* 0x004fea000383ffff */
[----:B------:R-:W-:Y:S05]  /*9b90*/  BRA `(.L_x_183) ;  /* 0xffffffac00947947 */ /* 0x000fea000383ffff */
.L_x_85:
[----:B------:R-:W-:-:S07]  /*9ba0*/  MOV R0, UR7 ;  /* 0x0000000700007c02 */ /* 0x000fce0008000f00 */
.L_x_184:
[----:B-1----:R1:W3:Y:S02]  /*9bb0*/  SYNCS.PHASECHK.TRANS64.TRYWAIT P0, [R0+URZ+0xb0], R2 ;  /* 0x0000b002000075a7 */ /* 0x0022e400080011ff */
[----:B---3--:R-:W-:Y:S05]  /*9bc0*/  @!P0 NANOSLEEP.SYNCS 0x989680 ;  /* 0x009896800000895d */ /* 0x008fea0003900000 */
[----:B------:R-:W3:Y:S02]  /*9bd0*/  @!P0 SYNCS.PHASECHK.TRANS64 P0, [R0+URZ+0xb0], R2 ;  /* 0x0000b002000085a7 */ /* 0x000ee400080010ff */
[----:B---3--:R-:W-:Y:S05]  /*9be0*/  @!P0 BRA `(.L_x_184) ;  /* 0xfffffffc00f08947 */ /* 0x008fea000383ffff */
[----:B------:R-:W-:Y:S05]  /*9bf0*/  BRA `(.L_x_185) ;  /* 0xffffffb000047947 */ /* 0x000fea000383ffff */
.L_x_86:
[----:B-1----:R-:W-:-:S07]  /*9c00*/  MOV R0, UR7 ;  /* 0x0000000700007c02 */ /* 0x002fce0008000f00 */
.L_x_186:
[----:B-1----:R1:W3:Y:S02]  /*9c10*/  SYNCS.PHASECHK.TRANS64.TRYWAIT P0, [R0+URZ+0xb8], R2 ;  /* 0x0000b802000075a7 */ /* 0x0022e400080011ff */
[----:B---3--:R-:W-:Y:S05]  /*9c20*/  @!P0 NANOSLEEP.SYNCS 0x989680 ;  /* 0x009896800000895d */ /* 0x008fea0003900000 */
[----:B------:R-:W3:Y:S02]  /*9c30*/  @!P0 SYNCS.PHASECHK.TRANS64 P0, [R0+URZ+0xb8], R2 ;  /* 0x0000b802000085a7 */ /* 0x000ee400080010ff */
[----:B---3--:R-:W-:Y:S05]  /*9c40*/  @!P0 BRA `(.L_x_186) ;  /* 0xfffffffc00f08947 */ /* 0x008fea000383ffff */
[----:B------:R-:W-:Y:S05]  /*9c50*/  BRA `(.L_x_187) ;  /* 0xffffffac00f47947 */ /* 0x000fea000383ffff */
.L_x_87:
[----:B-1----:R-:W-:-:S07]  /*9c60*/  MOV R0, UR7 ;  /* 0x0000000700007c02 */ /* 0x002fce0008000f00 */
.L_x_188:
[----:B-1----:R1:W3:Y:S02]  /*9c70*/  SYNCS.PHASECHK.TRANS64.TRYWAIT P0, [R0+URZ+0xc0], R2 ;  /* 0x0000c002000075a7 */ /* 0x0022e400080011ff */
[----:B---3--:R-:W-:Y:S05]  /*9c80*/  @!P0 NANOSLEEP.SYNCS 0x989680 ;  /* 0x009896800000895d */ /* 0x008fea0003900000 */
[----:B------:R-:W3:Y:S02]  /*9c90*/  @!P0 SYNCS.PHASECHK.TRANS64 P0, [R0+URZ+0xc0], R2 ;  /* 0x0000c002000085a7 */ /* 0x000ee400080010ff */
[----:B---3--:R-:W-:Y:S05]  /*9ca0*/  @!P0 BRA `(.L_x_188) ;  /* 0xfffffffc00f08947 */ /* 0x008fea000383ffff */
[----:B------:R-:W-:Y:S05]  /*9cb0*/  BRA `(.L_x_189) ;  /* 0xffffffac00e47947 */ /* 0x000fea000383ffff */
.L_x_89:
[----:B--2---:R2:W4:Y:S02]  /*9cc0*/  SYNCS.PHASECHK.TRANS64.TRYWAIT P0, [R0+URZ+0xe0], R2 ;  /* 0x0000e002000075a7 */ /* 0x00452400080011ff */
[----:B----4-:R-:W-:Y:S05]  /*9cd0*/  @!P0 NANOSLEEP.SYNCS 0x989680 ;  /* 0x009896800000895d */ /* 0x010fea0003900000 */
[----:B------:R-:W4:Y:S02]  /*9ce0*/  @!P0 SYNCS.PHASECHK.TRANS64 P0, [R0+URZ+0xe0], R2 ;  /* 0x0000e002000085a7 */ /* 0x000f2400080010ff */
[----:B----4-:R-:W-:Y:S05]  /*9cf0*/  @!P0 BRA `(.L_x_89) ;  /* 0xfffffffc00f08947 */ /* 0x010fea000383ffff */
[----:B------:R-:W-:Y:S05]  /*9d00*/  BRA `(.L_x_190) ;  /* 0xffffffb000b87947 */ /* 0x000fea000383ffff */
.L_x_100:
[----:B-1----:R-:W-:Y:S04]  /*9d10*/  MOV R0, UR48 ;  /* 0x0000003000007c02 */ /* 0x002fe80008000f00 */
[----:B------:R1:W3:Y:S03]  /*9d20*/  SYNCS.PHASECHK.TRANS64.TRYWAIT P1, [R0+URZ+0x90], R3 ;  /* 0x00009003000075a7 */ /* 0x0002e600080211ff */
[----:B---3--:R-:W-:Y:S05]  /*9d30*/  @!P1 NANOSLEEP.SYNCS 0x989680 ;  /* 0x009896800000995d */ /* 0x008fea0003900000 */
[----:B------:R-:W3:Y:S02]  /*9d40*/  @!P1 SYNCS.PHASECHK.TRANS64 P1, [R0+URZ+0x90], R3 ;  /* 0x00009003000095a7 */ /* 0x000ee400080210ff */
[----:B---3--:R-:W-:Y:S05]  /*9d50*/  @!P1 BRA `(.L_x_100) ;  /* 0xfffffffc00ec9947 */ /* 0x008fea000383ffff */
[----:B------:R-:W-:Y:S05]  /*9d60*/  BRA `(.L_x_99) ;  /* 0xffffffbc00f07947 */ /* 0x000fea000383ffff */
.L_x_102:
[----:B-1----:R1:W2:Y:S02]  /*9d70*/  SYNCS.PHASECHK.TRANS64.TRYWAIT P0, [R64+URZ+0x100], R2 ;  /* 0x00010002400075a7 */ /* 0x0022a400080011ff */
[----:B--2---:R-:W-:Y:S05]  /*9d80*/  @!P0 NANOSLEEP.SYNCS 0x989680 ;  /* 0x009896800000895d */ /* 0x004fea0003900000 */
[----:B------:R-:W2:Y:S02]  /*9d90*/  @!P0 SYNCS.PHASECHK.TRANS64 P0, [R64+URZ+0x100], R2 ;  /* 0x00010002400085a7 */ /* 0x000ea400080010ff */
[----:B--2---:R-:W-:Y:S05]  /*9da0*/  @!P0 BRA `(.L_x_102) ;  /* 0xfffffffc00f08947 */ /* 0x004fea000383ffff */
[----:B------:R-:W-:Y:S05]  /*9db0*/  BRA `(.L_x_101) ;  /* 0xffffffc0001c7947 */ /* 0x000fea000383ffff */
.L_x_111:
[----:B--2---:R2:W3:Y:S02]  /*9dc0*/  SYNCS.PHASECHK.TRANS64.TRYWAIT P0, [R2+URZ+0x90], R0 ;  /* 0x00009000020075a7 */ /* 0x0044e400080011ff */
[----:B---3--:R-:W-:Y:S05]  /*9dd0*/  @!P0 NANOSLEEP.SYNCS 0x989680 ;  /* 0x009896800000895d */ /* 0x008fea0003900000 */
[----:B------:R-:W3:Y:S02]  /*9de0*/  @!P0 SYNCS.PHASECHK.TRANS64 P0, [R2+URZ+0x90], R0 ;  /* 0x00009000020085a7 */ /* 0x000ee400080010ff */
[----:B---3--:R-:W-:Y:S05]  /*9df0*/  @!P0 BRA `(.L_x_111) ;  /* 0xfffffffc00f08947 */ /* 0x008fea000383ffff */
[----:B------:R-:W-:Y:S05]  /*9e00*/  BRA `(.L_x_110) ;  /* 0xffffffcc00007947 */ /* 0x000fea000383ffff */
.L_x_119:
[----:B--2---:R2:W3:Y:S02]  /*9e10*/  SYNCS.PHASECHK.TRANS64.TRYWAIT P0, [R0+URZ+0x90], R5 ;  /* 0x00009005000075a7 */ /* 0x0044e400080011ff */
[----:B---3--:R-:W-:Y:S05]  /*9e20*/  @!P0 NANOSLEEP.SYNCS 0x989680 ;  /* 0x009896800000895d */ /* 0x008fea0003900000 */
[----:B------:R-:W3:Y:S02]  /*9e30*/  @!P0 SYNCS.PHASECHK.TRANS64 P0, [R0+URZ+0x90], R5 ;  /* 0x00009005000085a7 */ /* 0x000ee400080010ff */
[----:B---3--:R-:W-:Y:S05]  /*9e40*/  @!P0 BRA `(.L_x_119) ;  /* 0xfffffffc00f08947 */ /* 0x008fea000383ffff */
[----:B------:R-:W-:Y:S05]  /*9e50*/  BRA `(.L_x_118) ;  /* 0xffffffd800047947 */ /* 0x000fea000383ffff */
.L_x_127:
[----:B--2---:R2:W3:Y:S02]  /*9e60*/  SYNCS.PHASECHK.TRANS64.TRYWAIT P0, [R2+URZ+0x90], R0 ;  /* 0x00009000020075a7 */ /* 0x0044e400080011ff */
[----:B---3--:R-:W-:Y:S05]  /*9e70*/  @!P0 NANOSLEEP.SYNCS 0x989680 ;  /* 0x009896800000895d */ /* 0x008fea0003900000 */
[----:B------:R-:W3:Y:S02]  /*9e80*/  @!P0 SYNCS.PHASECHK.TRANS64 P0, [R2+URZ+0x90], R0 ;  /* 0x00009000020085a7 */ /* 0x000ee400080010ff */
[----:B---3--:R-:W-:Y:S05]  /*9e90*/  @!P0 BRA `(.L_x_127) ;  /* 0xfffffffc00f08947 */ /* 0x008fea000383ffff */
[----:B------:R-:W-:Y:S05]  /*9ea0*/  BRA `(.L_x_126) ;  /* 0xffffffe400087947 */ /* 0x000fea000383ffff */
        .weak           $__internal_0_$__cuda_sm10x_tcgen05_guardrail_trap_col_being_dealloced_not_returned_by_alloc
        .type           $__internal_0_$__cuda_sm10x_tcgen05_guardrail_trap_col_being_dealloced_not_returned_by_alloc,@function
        .size           $__internal_0_$__cuda_sm10x_tcgen05_guardrail_trap_col_being_dealloced_not_returned_by_alloc,($__internal_1_$__cuda_sm10x_tcgen05_guardrail_trap_phase_invalid_during_alloc - $__internal_0_$__cuda_sm10x_tcgen05_guardrail_trap_col_being_dealloced_not_returned_by_alloc)
$__internal_0_$__cuda_sm10x_tcgen05_guardrail_trap_col_being_dealloced_not_returned_by_alloc:
[----:B------:R-:W-:Y:S05]  /*9eb0*/  BPT.TRAP 0x1 ;  /* 0x000000040000795c */ /* 0x000fea0000300000 */
[----:B------:R-:W-:-:S04]  /*9ec0*/  HFMA2 R3, -RZ, RZ, 0, 0 ;  /* 0x00000000ff037431 */ /* 0x000fc800000001ff */
[----:B------:R-:W-:Y:S05]  /*9ed0*/  RET.REL.NODEC R2 `(_ZN7cutlass13device_kernelINS_4gemm6kernel13GemmUniversalIN4cute5tupleIJiiiiEEENS1_10collective13CollectiveMmaINS1_35MainloopSm100TmaUmmaWarpSpecializedILi9ELi2ELi4ENS5_IJNS4_1CILi1EEESB_SB_EEEEENS5_IJNSA_ILi64EEENSA_ILi256EEENSA_ILi32EEEEEENS_6half_tENS5_IJlSB_lEEESI_SJ_NS4_8TiledMMAINS4_8MMA_AtomIJNS4_20SM100_MMA_F16BF16_SSISI_SI_fLi64ELi256ELNS4_4UMMA5MajorE0ELSO_0ELNSN_7ScaleInE0ELSP_0EEEEEENS4_6LayoutISC_NS5_IJNSA_ILi0EEEST_ST_EEEEENS5_IJNS4_10UnderscoreESW_SW_EEEEENS4_13SM90_TMA_LOADENS4_14ComposedLayoutINS4_7SwizzleILi2ELi4ELi3EEENS4_18smem_ptr_flag_bitsILi16EEENSS_INS5_IJNSA_ILi8EEESG_EEENS5_IJSG_SB_EEEEEEEvNS4_8identityESZ_S19_vS1A_EENS_8epilogue10collective18CollectiveEpilogueINS1C_23Sm100TmaWarpSpecializedILi4ELi2ELi32ELb1ELb0EEEJSH_NS5_IJNSS_ISE_SB_EES1H_EEESI_SJ_SI_SJ_NS1C_6fusion15FusionCallbacksIS1G_NS1J_17LinearCombinationISI_fSI_fLNS_15FloatRoundStyleE2EEESH_S1I_JEEENS4_5SM1004TMEM4LOAD26SM100_TMEM_LOAD_16dp256b8xESZ_NS10_INS11_ILi3ELi4ELi3EEES14_NSS_INS5_IJS15_SE_EEENS5_IJSE_SB_EEEEEEENS4_17SM75_U32x4_LDSM_NENS4_14SM90_TMA_STOREES1X_NS4_17SM90_U32x4_STSM_NENS4_39AutoVectorizingCopyWithAssumedAlignmentILi128EEEEEEvvEEEEvNT_6ParamsE) ;  /* 0xffffff6002487950 */ /* 0x000fea0003c3ffff */
        .weak           $__internal_1_$__cuda_sm10x_tcgen05_guardrail_trap_phase_invalid_during_alloc
        .type           $__internal_1_$__cuda_sm10x_tcgen05_guardrail_trap_phase_invalid_during_alloc,@function
        .size           $__internal_1_$__cuda_sm10x_tcgen05_guardrail_trap_phase_invalid_during_alloc,($__internal_2_$__cuda_sm10x_tcgen05_guardrail_trap_unallocated_columns_being_dealloced - $__internal_1_$__cuda_sm10x_tcgen05_guardrail_trap_phase_invalid_during_alloc)
$__internal_1_$__cuda_sm10x_tcgen05_guardrail_trap_phase_invalid_during_alloc:
[----:B------:R-:W-:Y:S05]  /*9ee0*/  BPT.TRAP 0x1 ;  /* 0x000000040000795c */ /* 0x000fea0000300000 */
[----:B------:R-:W-:-:S04]  /*9ef0*/  MOV R3, 0x0 ;  /* 0x0000000000037802 */ /* 0x000fc80000000f00 */
[----:B------:R-:W-:Y:S05]  /*9f00*/  RET.REL.NODEC R2 `(_ZN7cutlass13device_kernelINS_4gemm6kernel13GemmUniversalIN4cute5tupleIJiiiiEEENS1_10collective13CollectiveMmaINS1_35MainloopSm100TmaUmmaWarpSpecializedILi9ELi2ELi4ENS5_IJNS4_1CILi1EEESB_SB_EEEEENS5_IJNSA_ILi64EEENSA_ILi256EEENSA_ILi32EEEEEENS_6half_tENS5_IJlSB_lEEESI_SJ_NS4_8TiledMMAINS4_8MMA_AtomIJNS4_20SM100_MMA_F16BF16_SSISI_SI_fLi64ELi256ELNS4_4UMMA5MajorE0ELSO_0ELNSN_7ScaleInE0ELSP_0EEEEEENS4_6LayoutISC_NS5_IJNSA_ILi0EEEST_ST_EEEEENS5_IJNS4_10UnderscoreESW_SW_EEEEENS4_13SM90_TMA_LOADENS4_14ComposedLayoutINS4_7SwizzleILi2ELi4ELi3EEENS4_18smem_ptr_flag_bitsILi16EEENSS_INS5_IJNSA_ILi8EEESG_EEENS5_IJSG_SB_EEEEEEEvNS4_8identityESZ_S19_vS1A_EENS_8epilogue10collective18CollectiveEpilogueINS1C_23Sm100TmaWarpSpecializedILi4ELi2ELi32ELb1ELb0EEEJSH_NS5_IJNSS_ISE_SB_EES1H_EEESI_SJ_SI_SJ_NS1C_6fusion15FusionCallbacksIS1G_NS1J_17LinearCombinationISI_fSI_fLNS_15FloatRoundStyleE2EEESH_S1I_JEEENS4_5SM1004TMEM4LOAD26SM100_TMEM_LOAD_16dp256b8xESZ_NS10_INS11_ILi3ELi4ELi3EEES14_NSS_INS5_IJS15_SE_EEENS5_IJSE_SB_EEEEEEENS4_17SM75_U32x4_LDSM_NENS4_14SM90_TMA_STOREES1X_NS4_17SM90_U32x4_STSM_NENS4_39AutoVectorizingCopyWithAssumedAlignmentILi128EEEEEEvvEEEEvNT_6ParamsE) ;  /* 0xffffff60023c7950 */ /* 0x000fea0003c3ffff */
        .weak           $__internal_2_$__cuda_sm10x_tcgen05_guardrail_trap_unallocated_columns_being_dealloced
        .type           $__internal_2_$__cuda_sm10x_tcgen05_guardrail_trap_unallocated_columns_being_dealloced,@function
        .size           $__internal_2_$__cuda_sm10x_tcgen05_guardrail_trap_unallocated_columns_being_dealloced,(.L_x_192 - $__internal_2_$__cuda_sm10x_tcgen05_guardrail_trap_unallocated_columns_being_dealloced)
$__internal_2_$__cuda_sm10x_tcgen05_guardrail_trap_unallocated_columns_being_dealloced:
[----:B------:R-:W-:Y:S05]  /*9f10*/  BPT.TRAP 0x1 ;  /* 0x000000040000795c */ /* 0x000fea0000300000 */
[----:B------:R-:W-:-:S04]  /*9f20*/  HFMA2 R3, -RZ, RZ, 0, 0 ;  /* 0x00000000ff037431 */ /* 0x000fc800000001ff */
[----:B------:R-:W-:Y:S05]  /*9f30*/  RET.REL.NODEC R2 `(_ZN7cutlass13device_kernelINS_4gemm6kernel13GemmUniversalIN4cute5tupleIJiiiiEEENS1_10collective13CollectiveMmaINS1_35MainloopSm100TmaUmmaWarpSpecializedILi9ELi2ELi4ENS5_IJNS4_1CILi1EEESB_SB_EEEEENS5_IJNSA_ILi64EEENSA_ILi256EEENSA_ILi32EEEEEENS_6half_tENS5_IJlSB_lEEESI_SJ_NS4_8TiledMMAINS4_8MMA_AtomIJNS4_20SM100_MMA_F16BF16_SSISI_SI_fLi64ELi256ELNS4_4UMMA5MajorE0ELSO_0ELNSN_7ScaleInE0ELSP_0EEEEEENS4_6LayoutISC_NS5_IJNSA_ILi0EEEST_ST_EEEEENS5_IJNS4_10UnderscoreESW_SW_EEEEENS4_13SM90_TMA_LOADENS4_14ComposedLayoutINS4_7SwizzleILi2ELi4ELi3EEENS4_18smem_ptr_flag_bitsILi16EEENSS_INS5_IJNSA_ILi8EEESG_EEENS5_IJSG_SB_EEEEEEEvNS4_8identityESZ_S19_vS1A_EENS_8epilogue10collective18CollectiveEpilogueINS1C_23Sm100TmaWarpSpecializedILi4ELi2ELi32ELb1ELb0EEEJSH_NS5_IJNSS_ISE_SB_EES1H_EEESI_SJ_SI_SJ_NS1C_6fusion15FusionCallbacksIS1G_NS1J_17LinearCombinationISI_fSI_fLNS_15FloatRoundStyleE2EEESH_S1I_JEEENS4_5SM1004TMEM4LOAD26SM100_TMEM_LOAD_16dp256b8xESZ_NS10_INS11_ILi3ELi4ELi3EEES14_NSS_INS5_IJS15_SE_EEENS5_IJSE_SB_EEEEEEENS4_17SM75_U32x4_LDSM_NENS4_14SM90_TMA_STOREES1X_NS4_17SM90_U32x4_STSM_NENS4_39AutoVectorizingCopyWithAssumedAlignmentILi128EEEEEEvvEEEEvNT_6ParamsE) ;  /* 0xffffff6002307950 */ /* 0x000fea0003c3ffff */
.L_x_191:
[----:B------:R-:W-:-:S00]  /*9f40*/  BRA `(.L_x_191) ;  /* 0xfffffffc00fc7947 */ /* 0x000fc0000383ffff */
[----:B------:R-:W-:-:S00]  /*9f50*/  NOP ;  /* 0x0000000000007918 */ /* 0x000fc00000000000 */
        /* <DEDUP_REMOVED lines=10> */
.L_x_192:


//--------------------- .nv.global.init           --------------------------
	.section	.nv.global.init,"aw",@progbits
.nv.global.init:
	.type		$str$27,@object
	.size		$str$27,($str$28 - $str$27)
$str$27:
        /*0000*/ 	.byte	0x28, 0x61, 0x64, 0x64, 0x72, 0x65, 0x73, 0x73, 0x20, 0x26, 0x20, 0x6d, 0x61, 0x73, 0x6b, 0x29
        /*0010*/ 	.byte	0x20, 0x3d, 0x3d, 0x20, 0x30, 0x00
	.type		$str$28,@object
	.size		$str$28,($str$26 - $str$28)
$str$28:
        /*0016*/ 	.byte	0x2f, 0x74, 0x6d, 0x70, 0x2f, 0x63, 0x75, 0x74, 0x6c, 0x61, 0x73, 0x73, 0x5f, 0x73, 0x77, 0x65
        /*0026*/ 	.byte	0x65, 0x70, 0x5f, 0x73, 0x72, 0x63, 0x2f, 0x69, 0x6e, 0x63, 0x6c, 0x75, 0x64, 0x65, 0x2f, 0x63
        /*0036*/ 	.byte	0x75, 0x74, 0x65, 0x2f, 0x70, 0x6f, 0x69, 0x6e, 0x74, 0x65, 0x72, 0x5f, 0x66, 0x6c, 0x61, 0x67
        /*0046*/ 	.byte	0x67, 0x65, 0x64, 0x2e, 0x68, 0x70, 0x70, 0x00
	.type		$str$26,@object
	.size		$str$26,($str$25 - $str$26)
$str$26:
        /*004e*/ 	.byte	0x2f, 0x74, 0x6d, 0x70, 0x2f, 0x63, 0x75, 0x74, 0x6c, 0x61, 0x73, 0x73, 0x5f, 0x73, 0x77, 0x65
        /*005e*/ 	.byte	0x65, 0x70, 0x5f, 0x73, 0x72, 0x63, 0x2f, 0x69, 0x6e, 0x63, 0x6c, 0x75, 0x64, 0x65, 0x2f, 0x63
        /*006e*/ 	.byte	0x75, 0x74, 0x65, 0x2f, 0x61, 0x74, 0x6f, 0x6d, 0x2f, 0x63, 0x6f, 0x70, 0x79, 0x5f, 0x74, 0x72
        /*007e*/ 	.byte	0x61, 0x69, 0x74, 0x73, 0x5f, 0x73, 0x6d, 0x31, 0x30, 0x30, 0x2e, 0x68, 0x70, 0x70, 0x00
	.type		$str$25,@object
	.size		$str$25,(__unnamed_1 - $str$25)
$str$25:
        /*008d*/ 	.byte	0x28, 0x28, 0x75, 0x69, 0x6e, 0x74, 0x33, 0x32, 0x5f, 0x74, 0x28, 0x74, 0x68, 0x72, 0x65, 0x61
        /*009d*/ 	.byte	0x64, 0x49, 0x64, 0x78, 0x2e, 0x78, 0x29, 0x20, 0x2f, 0x20, 0x33, 0x32, 0x29, 0x20, 0x25, 0x20
        /*00ad*/ 	.byte	0x34, 0x29, 0x20, 0x3d, 0x3d, 0x20, 0x28, 0x28, 0x28, 0x74, 0x6d, 0x65, 0x6d, 0x5f, 0x61, 0x64
        /*00bd*/ 	.byte	0x64, 0x72, 0x20, 0x3e, 0x3e, 0x20, 0x31, 0x36, 0x29, 0x20, 0x2f, 0x20, 0x33, 0x32, 0x29, 0x20
        /*00cd*/ 	.byte	0x25, 0x20, 0x34, 0x29, 0x00
	.type		__unnamed_1,@object
	.size		__unnamed_1,(__unnamed_2 - __unnamed_1)
__unnamed_1:
        /*00d2*/ 	.byte	0x61, 0x75, 0x74, 0x6f, 0x20, 0x63, 0x75, 0x74, 0x65, 0x3a, 0x3a, 0x61, 0x73, 0x5f, 0x70, 0x6f
        /* <DEDUP_REMOVED lines=24> */
        /*0262*/ 	.byte	0x3e, 0x3e, 0x3e, 0x5d, 0x00
	.type		__unnamed_2,@object
	.size		__unnamed_2,(.L_2 - __unnamed_2)
__unnamed_2:
        /* <DEDUP_REMOVED lines=46> */
        /*0547*/ 	.byte	0x75, 0x74, 0x65, 0x3a, 0x3a, 0x43, 0x3c, 0x30, 0x3e, 0x3e, 0x3e, 0x3e, 0x5d, 0x00
.L_2:


//--------------------- .nv.shared._ZN7cutlass13device_kernelINS_4gemm6kernel13GemmUniversalIN4cute5tupleIJiiiiEEENS1_10collective13CollectiveMmaINS1_35MainloopSm100TmaUmmaWarpSpecializedILi9ELi2ELi4ENS5_IJNS4_1CILi1EEESB_SB_EEEEENS5_IJNSA_ILi64EEENSA_ILi256EEENSA_ILi32EEEEEENS_6half_tENS5_IJlSB_lEEESI_SJ_NS4_8TiledMMAINS4_8MMA_AtomIJNS4_20SM100_MMA_F16BF16_SSISI_SI_fLi64ELi256ELNS4_4UMMA5MajorE0ELSO_0ELNSN_7ScaleInE0ELSP_0EEEEEENS4_6LayoutISC_NS5_IJNSA_ILi0EEEST_ST_EEEEENS5_IJNS4_10UnderscoreESW_SW_EEEEENS4_13SM90_TMA_LOADENS4_14ComposedLayoutINS4_7SwizzleILi2ELi4ELi3EEENS4_18smem_ptr_flag_bitsILi16EEENSS_INS5_IJNSA_ILi8EEESG_EEENS5_IJSG_SB_EEEEEEEvNS4_8identityESZ_S19_vS1A_EENS_8epilogue10collective18CollectiveEpilogueINS1C_23Sm100TmaWarpSpecializedILi4ELi2ELi32ELb1ELb0EEEJSH_NS5_IJNSS_ISE_SB_EES1H_EEESI_SJ_SI_SJ_NS1C_6fusion15FusionCallbacksIS1G_NS1J_17LinearCombinationISI_fSI_fLNS_15FloatRoundStyleE2EEESH_S1I_JEEENS4_5SM1004TMEM4LOAD26SM100_TMEM_LOAD_16dp256b8xESZ_NS10_INS11_ILi3ELi4ELi3EEES14_NSS_INS5_IJS15_SE_EEENS5_IJSE_SB_EEEEEEENS4_17SM75_U32x4_LDSM_NENS4_14SM90_TMA_STOREES1X_NS4_17SM90_U32x4_STSM_NENS4_39AutoVectorizingCopyWithAssumedAlignmentILi128EEEEEEvvEEEEvNT_6ParamsE --------------------------
	.section	.nv.shared._ZN7cutlass13device_kernelINS_4gemm6kernel13GemmUniversalIN4cute5tupleIJiiiiEEENS1_10collective13CollectiveMmaINS1_35MainloopSm100TmaUmmaWarpSpecializedILi9ELi2ELi4ENS5_IJNS4_1CILi1EEESB_SB_EEEEENS5_IJNSA_ILi64EEENSA_ILi256EEENSA_ILi32EEEEEENS_6half_tENS5_IJlSB_lEEESI_SJ_NS4_8TiledMMAINS4_8MMA_AtomIJNS4_20SM100_MMA_F16BF16_SSISI_SI_fLi64ELi256ELNS4_4UMMA5MajorE0ELSO_0ELNSN_7ScaleInE0ELSP_0EEEEEENS4_6LayoutISC_NS5_IJNSA_ILi0EEEST_ST_EEEEENS5_IJNS4_10UnderscoreESW_SW_EEEEENS4_13SM90_TMA_LOADENS4_14ComposedLayoutINS4_7SwizzleILi2ELi4ELi3EEENS4_18smem_ptr_flag_bitsILi16EEENSS_INS5_IJNSA_ILi8EEESG_EEENS5_IJSG_SB_EEEEEEEvNS4_8identityESZ_S19_vS1A_EENS_8epilogue10collective18CollectiveEpilogueINS1C_23Sm100TmaWarpSpecializedILi4ELi2ELi32ELb1ELb0EEEJSH_NS5_IJNSS_ISE_SB_EES1H_EEESI_SJ_SI_SJ_NS1C_6fusion15FusionCallbacksIS1G_NS1J_17LinearCombinationISI_fSI_fLNS_15FloatRoundStyleE2EEESH_S1I_JEEENS4_5SM1004TMEM4LOAD26SM100_TMEM_LOAD_16dp256b8xESZ_NS10_INS11_ILi3ELi4ELi3EEES14_NSS_INS5_IJS15_SE_EEENS5_IJSE_SB_EEEEEEENS4_17SM75_U32x4_LDSM_NENS4_14SM90_TMA_STOREES1X_NS4_17SM90_U32x4_STSM_NENS4_39AutoVectorizingCopyWithAssumedAlignmentILi128EEEEEEvvEEEEvNT_6ParamsE,"aw",@nobits
	.sectionflags	@""
	.align	16
	.zero		1024


//--------------------- .nv.shared.reserved.0     --------------------------
	.section	.nv.shared.reserved.0,"aw",@nobits
	.weak		__nv_reservedSMEM_offset_0_alias
	.size		__nv_reservedSMEM_offset_0_alias, 0, 64
	.other		__nv_reservedSMEM_offset_0_alias,@"STO_CUDA_RESERVED_SHARED STV_DEFAULT"
__nv_reservedSMEM_offset_0_alias:
	.zero		0
.nv.shared.reserved.0:
	.zero		64
	.weak		__nv_reservedSMEM_tcgen05_partition
	.type		__nv_reservedSMEM_tcgen05_partition,@object
	.size		__nv_reservedSMEM_tcgen05_partition,(.L_0 - __nv_reservedSMEM_tcgen05_partition)
__nv_reservedSMEM_tcgen05_partition:
	.zero		32
.L_0:


//--------------------- .nv.global                --------------------------
	.section	.nv.global,"aw",@nobits
.nv.global:
	.type		_ZN40_INTERNAL_a6b0f1c5_4_k_cu_7cde1d98_155234cute1_E,@object
	.size		_ZN40_INTERNAL_a6b0f1c5_4_k_cu_7cde1d98_155234cute1_E,(_ZN40_INTERNAL_a6b0f1c5_4_k_cu_7cde1d98_155234cuda3std3__45__cpo6cbeginE - _ZN40_INTERNAL_a6b0f1c5_4_k_cu_7cde1d98_155234cute1_E)
_ZN40_INTERNAL_a6b0f1c5_4_k_cu_7cde1d98_155234cute1_E:
	.zero		1
	.type		_ZN40_INTERNAL_a6b0f1c5_4_k_cu_7cde1d98_155234cuda3std3__45__cpo6cbeginE,@object
	.size		_ZN40_INTERNAL_a6b0f1c5_4_k_cu_7cde1d98_155234cuda3std3__45__cpo6cbeginE,(_ZN40_INTERNAL_a6b0f1c5_4_k_cu_7cde1d98_155234cuda3std3__48in_placeE - _ZN40_INTERNAL_a6b0f1c5_4_k_cu_7cde1d98_155234cuda3std3__45__cpo6cbeginE)
_ZN40_INTERNAL_a6b0f1c5_4_k_cu_7cde1d98_155234cuda3std3__45__cpo6cbeginE:
	.zero		1
	.type		_ZN40_INTERNAL_a6b0f1c5_4_k_cu_7cde1d98_155234cuda3std3__48in_placeE,@object
	.size		_ZN40_INTERNAL_a6b0f1c5_4_k_cu_7cde1d98_155234cuda3std3__48in_placeE,(_ZN40_INTERNAL_a6b0f1c5_4_k_cu_7cde1d98_155234cuda3std6ranges3__45__cpo9iter_moveE - _ZN40_INTERNAL_a6b0f1c5_4_k_cu_7cde1d98_155234cuda3std3__48in_placeE)
_ZN40_INTERNAL_a6b0f1c5_4_k_cu_7cde1d98_155234cuda3std3__48in_placeE:
	.zero		1
	.type		_ZN40_INTERNAL_a6b0f1c5_4_k_cu_7cde1d98_155234cuda3std6ranges3__45__cpo9iter_moveE,@object
	.size		_ZN40_INTERNAL_a6b0f1c5_4_k_cu_7cde1d98_155234cuda3std6ranges3__45__cpo9iter_moveE,(_ZN40_INTERNAL_a6b0f1c5_4_k_cu_7cde1d98_155234cuda3std3__45__cpo5beginE - _ZN40_INTERNAL_a6b0f1c5_4_k_cu_7cde1d98_155234cuda3std6ranges3__45__cpo9iter_moveE)
_ZN40_INTERNAL_a6b0f1c5_4_k_cu_7cde1d98_155234cuda3std6ranges3__45__cpo9iter_moveE:
	.zero		1
	.type		_ZN40_INTERNAL_a6b0f1c5_4_k_cu_7cde1d98_155234cuda3std3__45__cpo5beginE,@object
	.size		_ZN40_INTERNAL_a6b0f1c5_4_k_cu_7cde1d98_155234cuda3std3__45__cpo5beginE,(_ZN40_INTERNAL_a6b0f1c5_4_k_cu_7cde1d98_155234cuda3std3__442_GLOBAL__N__a6b0f1c5_4_k_cu_7cde1d98_155236ignoreE - _ZN40_INTERNAL_a6b0f1c5_4_k_cu_7cde1d98_155234cuda3std3__45__cpo5beginE)
_ZN40_INTERNAL_a6b0f1c5_4_k_cu_7cde1d98_155234cuda3std3__45__cpo5beginE:
	.zero		1
	.type		_ZN40_INTERNAL_a6b0f1c5_4_k_cu_7cde1d98_155234cuda3std3__442_GLOBAL__N__a6b0f1c5_4_k_cu_7cde1d98_155236ignoreE,@object
	.size		_ZN40_INTERNAL_a6b0f1c5_4_k_cu_7cde1d98_155234cuda3std3__442_GLOBAL__N__a6b0f1c5_4_k_cu_7cde1d98_155236ignoreE,(_ZN40_INTERNAL_a6b0f1c5_4_k_cu_7cde1d98_155234cute7productE - _ZN40_INTERNAL_a6b0f1c5_4_k_cu_7cde1d98_155234cuda3std3__442_GLOBAL__N__a6b0f1c5_4_k_cu_7cde1d98_155236ignoreE)
_ZN40_INTERNAL_a6b0f1c5_4_k_cu_7cde1d98_155234cuda3std3__442_GLOBAL__N__a6b0f1c5_4_k_cu_7cde1d98_155236ignoreE:
	.zero		1
	.type		_ZN40_INTERNAL_a6b0f1c5_4_k_cu_7cde1d98_155234cute7productE,@object
	.size		_ZN40_INTERNAL_a6b0f1c5_4_k_cu_7cde1d98_155234cute7productE,(_ZN40_INTERNAL_a6b0f1c5_4_k_cu_7cde1d98_155234cuda3std3__45__cpo3endE - _ZN40_INTERNAL_a6b0f1c5_4_k_cu_7cde1d98_155234cute7productE)
_ZN40_INTERNAL_a6b0f1c5_4_k_cu_7cde1d98_155234cute7productE:
	.zero		1
	.type		_ZN40_INTERNAL_a6b0f1c5_4_k_cu_7cde1d98_155234cuda3std3__45__cpo3endE,@object
	.size		_ZN40_INTERNAL_a6b0f1c5_4_k_cu_7cde1d98_155234cuda3std3__45__cpo3endE,(_ZN40_INTERNAL_a6b0f1c5_4_k_cu_7cde1d98_155234cuda3std3__419piecewise_constructE - _ZN40_INTERNAL_a6b0f1c5_4_k_cu_7cde1d98_155234cuda3std3__45__cpo3endE)
_ZN40_INTERNAL_a6b0f1c5_4_k_cu_7cde1d98_155234cuda3std3__45__cpo3endE:
	.zero		1
	.type		_ZN40_INTERNAL_a6b0f1c5_4_k_cu_7cde1d98_155234cuda3std3__419piecewise_constructE,@object
	.size		_ZN40_INTERNAL_a6b0f1c5_4_k_cu_7cde1d98_155234cuda3std3__419piecewise_constructE,(_ZN40_INTERNAL_a6b0f1c5_4_k_cu_7cde1d98_155234cuda3std3__45__cpo4cendE - _ZN40_INTERNAL_a6b0f1c5_4_k_cu_7cde1d98_155234cuda3std3__419piecewise_constructE)
_ZN40_INTERNAL_a6b0f1c5_4_k_cu_7cde1d98_155234cuda3std3__419piecewise_constructE:
	.zero		1
	.type		_ZN40_INTERNAL_a6b0f1c5_4_k_cu_7cde1d98_155234cuda3std3__45__cpo4cendE,@object
	.size		_ZN40_INTERNAL_a6b0f1c5_4_k_cu_7cde1d98_155234cuda3std3__45__cpo4cendE,(_ZN40_INTERNAL_a6b0f1c5_4_k_cu_7cde1d98_155234cuda3std6ranges3__45__cpo4swapE - _ZN40_INTERNAL_a6b0f1c5_4_k_cu_7cde1d98_155234cuda3std3__45__cpo4cendE)
_ZN40_INTERNAL_a6b0f1c5_4_k_cu_7cde1d98_155234cuda3std3__45__cpo4cendE:
	.zero		1
	.type		_ZN40_INTERNAL_a6b0f1c5_4_k_cu_7cde1d98_155234cuda3std6ranges3__45__cpo4swapE,@object
	.size		_ZN40_INTERNAL_a6b0f1c5_4_k_cu_7cde1d98_155234cuda3std6ranges3__45__cpo4swapE,(.L_10 - _ZN40_INTERNAL_a6b0f1c5_4_k_cu_7cde1d98_155234cuda3std6ranges3__45__cpo4swapE)
_ZN40_INTERNAL_a6b0f1c5_4_k_cu_7cde1d98_155234cuda3std6ranges3__45__cpo4swapE:
	.zero		1
.L_10:


//--------------------- .nv.constant0._ZN7cutlass13device_kernelINS_4gemm6kernel13GemmUniversalIN4cute5tupleIJiiiiEEENS1_10collective13CollectiveMmaINS1_35MainloopSm100TmaUmmaWarpSpecializedILi9ELi2ELi4ENS5_IJNS4_1CILi1EEESB_SB_EEEEENS5_IJNSA_ILi64EEENSA_ILi256EEENSA_ILi32EEEEEENS_6half_tENS5_IJlSB_lEEESI_SJ_NS4_8TiledMMAINS4_8MMA_AtomIJNS4_20SM100_MMA_F16BF16_SSISI_SI_fLi64ELi256ELNS4_4UMMA5MajorE0ELSO_0ELNSN_7ScaleInE0ELSP_0EEEEEENS4_6LayoutISC_NS5_IJNSA_ILi0EEEST_ST_EEEEENS5_IJNS4_10UnderscoreESW_SW_EEEEENS4_13SM90_TMA_LOADENS4_14ComposedLayoutINS4_7SwizzleILi2ELi4ELi3EEENS4_18smem_ptr_flag_bitsILi16EEENSS_INS5_IJNSA_ILi8EEESG_EEENS5_IJSG_SB_EEEEEEEvNS4_8identityESZ_S19_vS1A_EENS_8epilogue10collective18CollectiveEpilogueINS1C_23Sm100TmaWarpSpecializedILi4ELi2ELi32ELb1ELb0EEEJSH_NS5_IJNSS_ISE_SB_EES1H_EEESI_SJ_SI_SJ_NS1C_6fusion15FusionCallbacksIS1G_NS1J_17LinearCombinationISI_fSI_fLNS_15FloatRoundStyleE2EEESH_S1I_JEEENS4_5SM1004TMEM4LOAD26SM100_TMEM_LOAD_16dp256b8xESZ_NS10_INS11_ILi3ELi4ELi3EEES14_NSS_INS5_IJS15_SE_EEENS5_IJSE_SB_EEEEEEENS4_17SM75_U32x4_LDSM_NENS4_14SM90_TMA_STOREES1X_NS4_17SM90_U32x4_STSM_NENS4_39AutoVectorizingCopyWithAssumedAlignmentILi128EEEEEEvvEEEEvNT_6ParamsE --------------------------
	.section	.nv.constant0._ZN7cutlass13device_kernelINS_4gemm6kernel13GemmUniversalIN4cute5tupleIJiiiiEEENS1_10collective13CollectiveMmaINS1_35MainloopSm100TmaUmmaWarpSpecializedILi9ELi2ELi4ENS5_IJNS4_1CILi1EEESB_SB_EEEEENS5_IJNSA_ILi64EEENSA_ILi256EEENSA_ILi32EEEEEENS_6half_tENS5_IJlSB_lEEESI_SJ_NS4_8TiledMMAINS4_8MMA_AtomIJNS4_20SM100_MMA_F16BF16_SSISI_SI_fLi64ELi256ELNS4_4UMMA5MajorE0ELSO_0ELNSN_7ScaleInE0ELSP_0EEEEEENS4_6LayoutISC_NS5_IJNSA_ILi0EEEST_ST_EEEEENS5_IJNS4_10UnderscoreESW_SW_EEEEENS4_13SM90_TMA_LOADENS4_14ComposedLayoutINS4_7SwizzleILi2ELi4ELi3EEENS4_18smem_ptr_flag_bitsILi16EEENSS_INS5_IJNSA_ILi8EEESG_EEENS5_IJSG_SB_EEEEEEEvNS4_8identityESZ_S19_vS1A_EENS_8epilogue10collective18CollectiveEpilogueINS1C_23Sm100TmaWarpSpecializedILi4ELi2ELi32ELb1ELb0EEEJSH_NS5_IJNSS_ISE_SB_EES1H_EEESI_SJ_SI_SJ_NS1C_6fusion15FusionCallbacksIS1G_NS1J_17LinearCombinationISI_fSI_fLNS_15FloatRoundStyleE2EEESH_S1I_JEEENS4_5SM1004TMEM4LOAD26SM100_TMEM_LOAD_16dp256b8xESZ_NS10_INS11_ILi3ELi4ELi3EEES14_NSS_INS5_IJS15_SE_EEENS5_IJSE_SB_EEEEEEENS4_17SM75_U32x4_LDSM_NENS4_14SM90_TMA_STOREES1X_NS4_17SM90_U32x4_STSM_NENS4_39AutoVectorizingCopyWithAssumedAlignmentILi128EEEEEEvvEEEEvNT_6ParamsE,"a",@progbits
	.sectionflags	@""
	.align	4
.nv.constant0._ZN7cutlass13device_kernelINS_4gemm6kernel13GemmUniversalIN4cute5tupleIJiiiiEEENS1_10collective13CollectiveMmaINS1_35MainloopSm100TmaUmmaWarpSpecializedILi9ELi2ELi4ENS5_IJNS4_1CILi1EEESB_SB_EEEEENS5_IJNSA_ILi64EEENSA_ILi256EEENSA_ILi32EEEEEENS_6half_tENS5_IJlSB_lEEESI_SJ_NS4_8TiledMMAINS4_8MMA_AtomIJNS4_20SM100_MMA_F16BF16_SSISI_SI_fLi64ELi256ELNS4_4UMMA5MajorE0ELSO_0ELNSN_7ScaleInE0ELSP_0EEEEEENS4_6LayoutISC_NS5_IJNSA_ILi0EEEST_ST_EEEEENS5_IJNS4_10UnderscoreESW_SW_EEEEENS4_13SM90_TMA_LOADENS4_14ComposedLayoutINS4_7SwizzleILi2ELi4ELi3EEENS4_18smem_ptr_flag_bitsILi16EEENSS_INS5_IJNSA_ILi8EEESG_EEENS5_IJSG_SB_EEEEEEEvNS4_8identityESZ_S19_vS1A_EENS_8epilogue10collective18CollectiveEpilogueINS1C_23Sm100TmaWarpSpecializedILi4ELi2ELi32ELb1ELb0EEEJSH_NS5_IJNSS_ISE_SB_EES1H_EEESI_SJ_SI_SJ_NS1C_6fusion15FusionCallbacksIS1G_NS1J_17LinearCombinationISI_fSI_fLNS_15FloatRoundStyleE2EEESH_S1I_JEEENS4_5SM1004TMEM4LOAD26SM100_TMEM_LOAD_16dp256b8xESZ_NS10_INS11_ILi3ELi4ELi3EEES14_NSS_INS5_IJS15_SE_EEENS5_IJSE_SB_EEEEEEENS4_17SM75_U32x4_LDSM_NENS4_14SM90_TMA_STOREES1X_NS4_17SM90_U32x4_STSM_NENS4_39AutoVectorizingCopyWithAssumedAlignmentILi128EEEEEEvvEEEEvNT_6ParamsE:
	.zero		2944


//--------------------- SYMBOLS --------------------------

	.type		.nv.reservedSmem.offset0,@object
	.size		.nv.reservedSmem.offset0,0x4
	.type		.nv.reservedSmem.cap,@object
	.size		.nv.reservedSmem.cap,0x4
	.type		__assertfail,@function
